# CuTe-DSL kernel — source=cudnn_frontend_dsl family=grouped_gemm_swiglu
# config = {"ab_dtype": "Float4E2M1FN", "sf_vec": 32, "d_dtype": "BFloat16", "vector_f32": true, "mma_mn": [128, 256], "cluster_mn": [2, 1]}


// ===== COMPILED SASS (sm_100a) =====

	.target	sm_100a

	.elftype	@"ET_EXEC"


//--------------------- .note.nv.tkinfo           --------------------------
	.section	.note.nv.tkinfo,"",@"SHT_NOTE"
	.sectionflags	@"SHF_NOTE_NV_TKINFO"
	.tkinfo
        /*0018*/ 	.word	0x00000081
        /*0030*/ 	.string	""
        /*0030*/ 	.string	"ptxas"
        /*0030*/ 	.string	"Cuda compilation tools, release 12.9, V12.9.83"
        /*0030*/ 	.string	"Build system must define TOOLS_VERSION_EXTENDED"
        /*0030*/ 	.string	"-O 3 -arch sm_100a "



//--------------------- .note.nv.cuver            --------------------------
	.section	.note.nv.cuver,"",@"SHT_NOTE"
	.sectionflags	@"SHF_NOTE_NV_CUVER"
        /*0018*/ 	.short	0x0001
        /*001a*/ 	.short	0x0064
        /*001c*/ 	.short	0x0001
        /*001e*/ 	.short	0x0000
        /*0020*/ 	.short	0x0001
        /*0022*/ 	.short	0x0000


//--------------------- .nv.info                  --------------------------
	.section	.nv.info,"",@"SHT_CUDA_INFO"
	.align	4


	//----- nvinfo : EIATTR_REGCOUNT
	.align		4
        /*0000*/ 	.byte	0x04, 0x2f
        /*0002*/ 	.short	(.L_4 - .L_3)
	.align		4
.L_3:
        /*0004*/ 	.word	index@(kernel_cutlass_kernel_cudnngrouped_gemmgrouped_gemm_swiglugrouped_gemm_swiglu_quantBlockScaledContiguousGroupedGemmKernel_object_at__TiledMMA_ThrLayoutVMNK11110000_PermutationMNK____MMAAt_0)
        /*0008*/ 	.word	0x00000086


	//----- nvinfo : EIATTR_FRAME_SIZE
	.align		4
.L_4:
        /*000c*/ 	.byte	0x04, 0x11
        /*000e*/ 	.short	(.L_6 - .L_5)
	.align		4
.L_5:
        /*0010*/ 	.word	index@($__internal_2_$__cuda_sm10x_tcgen05_guardrail_trap_unallocated_columns_being_dealloced)
        /*0014*/ 	.word	0x00000000


	//----- nvinfo : EIATTR_FRAME_SIZE
	.align		4
.L_6:
        /*0018*/ 	.byte	0x04, 0x11
        /*001a*/ 	.short	(.L_8 - .L_7)
	.align		4
.L_7:
        /*001c*/ 	.word	index@($__internal_1_$__cuda_sm10x_tcgen05_guardrail_trap_phase_invalid_during_alloc)
        /*0020*/ 	.word	0x00000000


	//----- nvinfo : EIATTR_FRAME_SIZE
	.align		4
.L_8:
        /*0024*/ 	.byte	0x04, 0x11
        /*0026*/ 	.short	(.L_10 - .L_9)
	.align		4
.L_9:
        /*0028*/ 	.word	index@($__internal_0_$__cuda_sm10x_tcgen05_guardrail_trap_col_being_dealloced_not_returned_by_alloc)
        /*002c*/ 	.word	0x00000000


	//----- nvinfo : EIATTR_FRAME_SIZE
	.align		4
.L_10:
        /*0030*/ 	.byte	0x04, 0x11
        /*0032*/ 	.short	(.L_12 - .L_11)
	.align		4
.L_11:
        /*0034*/ 	.word	index@(kernel_cutlass_kernel_cudnngrouped_gemmgrouped_gemm_swiglugrouped_gemm_swiglu_quantBlockScaledContiguousGroupedGemmKernel_object_at__TiledMMA_ThrLayoutVMNK11110000_PermutationMNK____MMAAt_0)
        /*0038*/ 	.word	0x00000000


	//----- nvinfo : EIATTR_MIN_STACK_SIZE
	.align		4
.L_12:
        /*003c*/ 	.byte	0x04, 0x12
        /*003e*/ 	.short	(.L_14 - .L_13)
	.align		4
.L_13:
        /*0040*/ 	.word	index@(kernel_cutlass_kernel_cudnngrouped_gemmgrouped_gemm_swiglugrouped_gemm_swiglu_quantBlockScaledContiguousGroupedGemmKernel_object_at__TiledMMA_ThrLayoutVMNK11110000_PermutationMNK____MMAAt_0)
        /*0044*/ 	.word	0x00000000
.L_14:


//--------------------- .nv.info.kernel_cutlass_kernel_cudnngrouped_gemmgrouped_gemm_swiglugrouped_gemm_swiglu_quantBlockScaledContiguousGroupedGemmKernel_object_at__TiledMMA_ThrLayoutVMNK11110000_PermutationMNK____MMAAt_0 --------------------------
	.section	.nv.info.kernel_cutlass_kernel_cudnngrouped_gemmgrouped_gemm_swiglugrouped_gemm_swiglu_quantBlockScaledContiguousGroupedGemmKernel_object_at__TiledMMA_ThrLayoutVMNK11110000_PermutationMNK____MMAAt_0,"",@"SHT_CUDA_INFO"
	.sectionflags	@""
	.align	4


	//----- nvinfo : EIATTR_CUDA_API_VERSION
	.align		4
        /*0000*/ 	.byte	0x04, 0x37
        /*0002*/ 	.short	(.L_16 - .L_15)
.L_15:
        /*0004*/ 	.word	0x00000081


	//----- nvinfo : EIATTR_KPARAM_INFO
	.align		4
.L_16:
        /*0008*/ 	.byte	0x04, 0x17
        /*000a*/ 	.short	(.L_18 - .L_17)
.L_17:
        /*000c*/ 	.word	0x00000000
        /*0010*/ 	.short	0x000f
        /*0012*/ 	.short	0x03f8
        /*0014*/ 	.byte	0x00, 0xf0, 0x31, 0x00


	//----- nvinfo : EIATTR_KPARAM_INFO
	.align		4
.L_18:
        /*0018*/ 	.byte	0x04, 0x17
        /*001a*/ 	.short	(.L_20 - .L_19)
.L_19:
        /*001c*/ 	.word	0x00000000
        /*0020*/ 	.short	0x000e
        /*0022*/ 	.short	0x03ec
        /*0024*/ 	.byte	0x00, 0xf0, 0x31, 0x00


	//----- nvinfo : EIATTR_KPARAM_INFO
	.align		4
.L_20:
        /*0028*/ 	.byte	0x04, 0x17
        /*002a*/ 	.short	(.L_22 - .L_21)
.L_21:
        /*002c*/ 	.word	0x00000000
        /*0030*/ 	.short	0x000d
        /*0032*/ 	.short	0x03e0
        /*0034*/ 	.byte	0x00, 0xf0, 0x31, 0x00


	//----- nvinfo : EIATTR_KPARAM_INFO
	.align		4
.L_22:
        /*0038*/ 	.byte	0x04, 0x17
        /*003a*/ 	.short	(.L_24 - .L_23)
.L_23:
        /*003c*/ 	.word	0x00000000
        /*0040*/ 	.short	0x000c
        /*0042*/ 	.short	0x03d8
        /*0044*/ 	.byte	0x00, 0xf0, 0x21, 0x00


	//----- nvinfo : EIATTR_KPARAM_INFO
	.align		4
.L_24:
        /*0048*/ 	.byte	0x04, 0x17
        /*004a*/ 	.short	(.L_26 - .L_25)
.L_25:
        /*004c*/ 	.word	0x00000000
        /*0050*/ 	.short	0x000b
        /*0052*/ 	.short	0x03d0
        /*0054*/ 	.byte	0x00, 0xf0, 0x21, 0x00


	//----- nvinfo : EIATTR_KPARAM_INFO
	.align		4
.L_26:
        /*0058*/ 	.byte	0x04, 0x17
        /*005a*/ 	.short	(.L_28 - .L_27)
.L_27:
        /*005c*/ 	.word	0x00000000
        /*0060*/ 	.short	0x000a
        /*0062*/ 	.short	0x03c8
        /*0064*/ 	.byte	0x00, 0xf0, 0x21, 0x00


	//----- nvinfo : EIATTR_KPARAM_INFO
	.align		4
.L_28:
        /*0068*/ 	.byte	0x04, 0x17
        /*006a*/ 	.short	(.L_30 - .L_29)
.L_29:
        /*006c*/ 	.word	0x00000000
        /*0070*/ 	.short	0x0009
        /*0072*/ 	.short	0x03c0
        /*0074*/ 	.byte	0x00, 0xf0, 0x21, 0x00


	//----- nvinfo : EIATTR_KPARAM_INFO
	.align		4
.L_30:
        /*0078*/ 	.byte	0x04, 0x17
        /*007a*/ 	.short	(.L_32 - .L_31)
.L_31:
        /*007c*/ 	.word	0x00000000
        /*0080*/ 	.short	0x0008
        /*0082*/ 	.short	0x0340
        /*0084*/ 	.byte	0x00, 0xf0, 0x01, 0x02


	//----- nvinfo : EIATTR_KPARAM_INFO
	.align		4
.L_32:
        /*0088*/ 	.byte	0x04, 0x17
        /*008a*/ 	.short	(.L_34 - .L_33)
.L_33:
        /*008c*/ 	.word	0x00000000
        /*0090*/ 	.short	0x0007
        /*0092*/ 	.short	0x02c0
        /*0094*/ 	.byte	0x00, 0xf0, 0x01, 0x02


	//----- nvinfo : EIATTR_KPARAM_INFO
	.align		4
.L_34:
        /*0098*/ 	.byte	0x04, 0x17
        /*009a*/ 	.short	(.L_36 - .L_35)
.L_35:
        /*009c*/ 	.word	0x00000000
        /*00a0*/ 	.short	0x0006
        /*00a2*/ 	.short	0x0240
        /*00a4*/ 	.byte	0x00, 0xf0, 0x01, 0x02


	//----- nvinfo : EIATTR_KPARAM_INFO
	.align		4
.L_36:
        /*00a8*/ 	.byte	0x04, 0x17
        /*00aa*/ 	.short	(.L_38 - .L_37)
.L_37:
        /*00ac*/ 	.word	0x00000000
        /*00b0*/ 	.short	0x0005
        /*00b2*/ 	.short	0x01c0
        /*00b4*/ 	.byte	0x00, 0xf0, 0x01, 0x02


	//----- nvinfo : EIATTR_KPARAM_INFO
	.align		4
.L_38:
        /*00b8*/ 	.byte	0x04, 0x17
        /*00ba*/ 	.short	(.L_40 - .L_39)
.L_39:
        /*00bc*/ 	.word	0x00000000
        /*00c0*/ 	.short	0x0004
        /*00c2*/ 	.short	0x0140
        /*00c4*/ 	.byte	0x00, 0xf0, 0x01, 0x02


	//----- nvinfo : EIATTR_KPARAM_INFO
	.align		4
.L_40:
        /*00c8*/ 	.byte	0x04, 0x17
        /*00ca*/ 	.short	(.L_42 - .L_41)
.L_41:
        /*00cc*/ 	.word	0x00000000
        /*00d0*/ 	.short	0x0003
        /*00d2*/ 	.short	0x00c0
        /*00d4*/ 	.byte	0x00, 0xf0, 0x01, 0x02


	//----- nvinfo : EIATTR_KPARAM_INFO
	.align		4
.L_42:
        /*00d8*/ 	.byte	0x04, 0x17
        /*00da*/ 	.short	(.L_44 - .L_43)
.L_43:
        /*00dc*/ 	.word	0x00000000
        /*00e0*/ 	.short	0x0002
        /*00e2*/ 	.short	0x0040
        /*00e4*/ 	.byte	0x00, 0xf0, 0x01, 0x02


	//----- nvinfo : EIATTR_KPARAM_INFO
	.align		4
.L_44:
        /*00e8*/ 	.byte	0x04, 0x17
        /*00ea*/ 	.short	(.L_46 - .L_45)
.L_45:
        /*00ec*/ 	.word	0x00000000
        /*00f0*/ 	.short	0x0001
        /*00f2*/ 	.short	0x000c
        /*00f4*/ 	.byte	0x00, 0xf0, 0x31, 0x00


	//----- nvinfo : EIATTR_KPARAM_INFO
	.align		4
.L_46:
        /*00f8*/ 	.byte	0x04, 0x17
        /*00fa*/ 	.short	(.L_48 - .L_47)
.L_47:
        /*00fc*/ 	.word	0x00000000
        /*0100*/ 	.short	0x0000
        /*0102*/ 	.short	0x0000
        /*0104*/ 	.byte	0x00, 0xf0, 0x31, 0x00


	//----- nvinfo : EIATTR_AT_ENTRY_FRAGMENTS
	.align		4
.L_48:
        /*0108*/ 	.byte	0x04, 0x4f
        /*010a*/ 	.short	(.L_50 - .L_49)


	//   ....[0]....
.L_49:
        /*010c*/ 	.word	0x00000004


	//----- nvinfo : EIATTR_RESERVED_SMEM_USED
	.align		4
.L_50:
        /*0110*/ 	.byte	0x01, 0x41
	.zero		2


	//----- nvinfo : EIATTR_SPARSE_MMA_MASK
	.align		4
        /*0114*/ 	.byte	0x03, 0x50
        /*0116*/ 	.short	0x0000


	//----- nvinfo : EIATTR_TCGEN05_1CTA_USED
	.align		4
        /*0118*/ 	.byte	0x01, 0x51
	.zero		2


	//----- nvinfo : EIATTR_MAXREG_COUNT
	.align		4
        /*011c*/ 	.byte	0x03, 0x1b
        /*011e*/ 	.short	0x00ff


	//----- nvinfo : EIATTR_NUM_BARRIERS
	.align		4
        /*0120*/ 	.byte	0x02, 0x4c
        /*0122*/ 	.byte	0x05
	.zero		1


	//----- nvinfo : EIATTR_INT_WARP_WIDE_INSTR_OFFSETS
	.align		4
        /*0124*/ 	.byte	0x04, 0x31
        /*0126*/ 	.short	(.L_52 - .L_51)


	//   ....[0]....
.L_51:
        /*0128*/ 	.word	0x00004790


	//   ....[1]....
        /*012c*/ 	.word	0x000047d0


	//----- nvinfo : EIATTR_COOP_GROUP_MASK_REGIDS
	.align		4
.L_52:
        /*0130*/ 	.byte	0x04, 0x29
        /*0132*/ 	.short	(.L_54 - .L_53)


	//   ....[0]....
.L_53:
        /*0134*/ 	.word	0xffffffff


	//   ....[1]....
        /*0138*/ 	.word	0xffffffff


	//   ....[2]....
        /*013c*/ 	.word	0xffffffff


	//   ....[3]....
        /*0140*/ 	.word	0xffffffff


	//   ....[4]....
        /*0144*/ 	.word	0xffffffff


	//   ....[5]....
        /*0148*/ 	.word	0xffffffff


	//   ....[6]....
        /*014c*/ 	.word	0xffffffff


	//   ....[7]....
        /*0150*/ 	.word	0xffffffff


	//   ....[8]....
        /*0154*/ 	.word	0xffffffff


	//   ....[9]....
        /*0158*/ 	.word	0xffffffff


	//   ....[10]....
        /*015c*/ 	.word	0xffffffff


	//   ....[11]....
        /*0160*/ 	.word	0xffffffff


	//----- nvinfo : EIATTR_COOP_GROUP_INSTR_OFFSETS
	.align		4
.L_54:
        /*0164*/ 	.byte	0x04, 0x28
        /*0166*/ 	.short	(.L_56 - .L_55)


	//   ....[0]....
.L_55:
        /*0168*/ 	.word	0x00000150


	//   ....[1]....
        /*016c*/ 	.word	0x00000470


	//   ....[2]....
        /*0170*/ 	.word	0x000005e0


	//   ....[3]....
        /*0174*/ 	.word	0x000007a0


	//   ....[4]....
        /*0178*/ 	.word	0x00000b50


	//   ....[5]....
        /*017c*/ 	.word	0x00000db0


	//   ....[6]....
        /*0180*/ 	.word	0x00000e10


	//   ....[7]....
        /*0184*/ 	.word	0x00002690


	//   ....[8]....
        /*0188*/ 	.word	0x00002950


	//   ....[9]....
        /*018c*/ 	.word	0x000043c0


	//   ....[10]....
        /*0190*/ 	.word	0x00004630


	//   ....[11]....
        /*0194*/ 	.word	0x00004880


	//----- nvinfo : EIATTR_VRC_CTA_INIT_COUNT
	.align		4
.L_56:
        /*0198*/ 	.byte	0x02, 0x4a
        /*019a*/ 	.byte	0x80
	.zero		1


	//----- nvinfo : EIATTR_MBARRIER_INSTR_OFFSETS
	.align		4
        /*019c*/ 	.byte	0x04, 0x39
        /*019e*/ 	.short	(.L_58 - .L_57)


	//   ....[0]....
.L_57:
        /*01a0*/ 	.word	0x000003c0
        /*01a4*/ 	.word	0x000000ff
        /*01a8*/ 	.word	0x00000000
        /*01ac*/ 	.short	0x0100
        /*01ae*/ 	.byte	0x05
	.zero		1


	//   ....[1]....
        /*01b0*/ 	.word	0x000003d0
        /*01b4*/ 	.word	0x000000ff
        /*01b8*/ 	.word	0x00000008
        /*01bc*/ 	.short	0x0100
        /*01be*/ 	.byte	0x05
	.zero		1


	//   ....[2]....
        /*01c0*/ 	.word	0x000003e0
        /*01c4*/ 	.word	0x000000ff
        /*01c8*/ 	.word	0x00000010
        /*01cc*/ 	.short	0x0100
        /*01ce*/ 	.byte	0x05
	.zero		1


	//   ....[3]....
        /*01d0*/ 	.word	0x000003f0
        /*01d4*/ 	.word	0x000000ff
        /*01d8*/ 	.word	0x00000018
        /*01dc*/ 	.short	0x0100
        /*01de*/ 	.byte	0x05
	.zero		1


	//   ....[4]....
        /*01e0*/ 	.word	0x00000400
        /*01e4*/ 	.word	0x000000ff
        /*01e8*/ 	.word	0x00000020
        /*01ec*/ 	.short	0x0100
        /*01ee*/ 	.byte	0x05
	.zero		1


	//   ....[5]....
        /*01f0*/ 	.word	0x00000410
        /*01f4*/ 	.word	0x000000ff
        /*01f8*/ 	.word	0x00000028
        /*01fc*/ 	.short	0x0100
        /*01fe*/ 	.byte	0x05
	.zero		1


	//   ....[6]....
        /*0200*/ 	.word	0x00000580
        /*0204*/ 	.word	0x000000ff
        /*0208*/ 	.word	0x00000030
        /*020c*/ 	.short	0x0100
        /*020e*/ 	.byte	0x06
	.zero		1


	//   ....[7]....
        /*0210*/ 	.word	0x00000590
        /*0214*/ 	.word	0x000000ff
        /*0218*/ 	.word	0x00000038
        /*021c*/ 	.short	0x0100
        /*021e*/ 	.byte	0x06
	.zero		1


	//   ....[8]....
        /*0220*/ 	.word	0x00000700
        /*0224*/ 	.word	0x000000ff
        /*0228*/ 	.word	0x00000040
        /*022c*/ 	.short	0x0100
        /*022e*/ 	.byte	0x06
	.zero		1


	//   ....[9]....
        /*0230*/ 	.word	0x00000710
        /*0234*/ 	.word	0x000000ff
        /*0238*/ 	.word	0x00000048
        /*023c*/ 	.short	0x0100
        /*023e*/ 	.byte	0x06
	.zero		1


	//   ....[10]....
        /*0240*/ 	.word	0x00000720
        /*0244*/ 	.word	0x000000ff
        /*0248*/ 	.word	0x00000050
        /*024c*/ 	.short	0x0100
        /*024e*/ 	.byte	0x06
	.zero		1


	//   ....[11]....
        /*0250*/ 	.word	0x00000730
        /*0254*/ 	.word	0x000000ff
        /*0258*/ 	.word	0x00000058
        /*025c*/ 	.short	0x0100
        /*025e*/ 	.byte	0x06
	.zero		1


	//   ....[12]....
        /*0260*/ 	.word	0x00000e70
        /*0264*/ 	.word	0x0000000e
        /*0268*/ 	.word	0x00000050
        /*026c*/ 	.short	0x010a
        /*026e*/ 	.byte	0xff
	.zero		1


	//   ....[13]....
        /*0270*/ 	.word	0x00000f50
        /*0274*/ 	.word	0x0000000e
        /*0278*/ 	.word	0x00000040
        /*027c*/ 	.short	0x0101
        /*027e*/ 	.byte	0xff
	.zero		1


	//   ....[14]....
        /*0280*/ 	.word	0x00001180
        /*0284*/ 	.word	0x00000002
        /*0288*/ 	.word	0x00000050
        /*028c*/ 	.short	0x010a
        /*028e*/ 	.byte	0xff
	.zero		1


	//   ....[15]....
        /*0290*/ 	.word	0x000012a0
        /*0294*/ 	.word	0x00000002
        /*0298*/ 	.word	0x00000040
        /*029c*/ 	.short	0x0101
        /*029e*/ 	.byte	0xff
	.zero		1


	//   ....[16]....
        /*02a0*/ 	.word	0x000012b0
        /*02a4*/ 	.word	0x00000003
        /*02a8*/ 	.word	0x00000050
        /*02ac*/ 	.short	0x010a
        /*02ae*/ 	.byte	0xff
	.zero		1


	//   ....[17]....
        /*02b0*/ 	.word	0x00001310
        /*02b4*/ 	.word	0x000000ff
        /*02b8*/ 	.word	0x00000040
        /*02bc*/ 	.short	0x010a
        /*02be*/ 	.byte	0x20
	.zero		1


	//   ....[18]....
        /*02c0*/ 	.word	0x00001390
        /*02c4*/ 	.word	0x000000ff
        /*02c8*/ 	.word	0x00000050
        /*02cc*/ 	.short	0x0101
        /*02ce*/ 	.byte	0x20
	.zero		1


	//   ....[19]....
        /*02d0*/ 	.word	0x00001550
        /*02d4*/ 	.word	0x000000ff
        /*02d8*/ 	.word	0x00000018
        /*02dc*/ 	.short	0x010a
        /*02de*/ 	.byte	0x05
	.zero		1


	//   ....[20]....
        /*02e0*/ 	.word	0x00001730
        /*02e4*/ 	.word	0x000000ff
        /*02e8*/ 	.word	0x00000018
        /*02ec*/ 	.short	0x010a
        /*02ee*/ 	.byte	0x05
	.zero		1


	//   ....[21]....
        /*02f0*/ 	.word	0x00001870
        /*02f4*/ 	.word	0x000000ff
        /*02f8*/ 	.word	0x00000018
        /*02fc*/ 	.short	0x010a
        /*02fe*/ 	.byte	0x1f
	.zero		1


	//   ....[22]....
        /*0300*/ 	.word	0x000018b0
        /*0304*/ 	.word	0x00000003
        /*0308*/ 	.word	0x00000040
        /*030c*/ 	.short	0x010a
        /*030e*/ 	.byte	0xff
	.zero		1


	//   ....[23]....
        /*0310*/ 	.word	0x00001940
        /*0314*/ 	.word	0x00000003
        /*0318*/ 	.word	0x00000050
        /*031c*/ 	.short	0x0101
        /*031e*/ 	.byte	0xff
	.zero		1


	//   ....[24]....
        /*0320*/ 	.word	0x00001a70
        /*0324*/ 	.word	0x000000ff
        /*0328*/ 	.word	0x00000018
        /*032c*/ 	.short	0x010a
        /*032e*/ 	.byte	0x04
	.zero		1


	//   ....[25]....
        /*0330*/ 	.word	0x00001b30
        /*0334*/ 	.word	0x000000ff
        /*0338*/ 	.word	0x00000040
        /*033c*/ 	.short	0x010a
        /*033e*/ 	.byte	0x0c
	.zero		1


	//   ....[26]....
        /*0340*/ 	.word	0x00001bb0
        /*0344*/ 	.word	0x000000ff
        /*0348*/ 	.word	0x00000050
        /*034c*/ 	.short	0x0101
        /*034e*/ 	.byte	0x0c
	.zero		1


	//   ....[27]....
        /*0350*/ 	.word	0x00002020
        /*0354*/ 	.word	0x000000ff
        /*0358*/ 	.word	0x00000000
        /*035c*/ 	.short	0x010a
        /*035e*/ 	.byte	0x11
	.zero		1


	//   ....[28]....
        /*0360*/ 	.word	0x00002040
        /*0364*/ 	.word	0x000000ff
        /*0368*/ 	.word	0x00000038
        /*036c*/ 	.short	0x010a
        /*036e*/ 	.byte	0x0c
	.zero		1


	//   ....[29]....
        /*0370*/ 	.word	0x00002060
        /*0374*/ 	.word	0x000000ff
        /*0378*/ 	.word	0x00000038
        /*037c*/ 	.short	0x010a
        /*037e*/ 	.byte	0x0c
	.zero		1


	//   ....[30]....
        /*0380*/ 	.word	0x000022d0
        /*0384*/ 	.word	0x000000ff
        /*0388*/ 	.word	0x00000000
        /*038c*/ 	.short	0x010a
        /*038e*/ 	.byte	0x0d
	.zero		1


	//   ....[31]....
        /*0390*/ 	.word	0x00002460
        /*0394*/ 	.word	0x000000ff
        /*0398*/ 	.word	0x00000000
        /*039c*/ 	.short	0x010a
        /*039e*/ 	.byte	0x10
	.zero		1


	//   ....[32]....
        /*03a0*/ 	.word	0x000024f0
        /*03a4*/ 	.word	0x000000ff
        /*03a8*/ 	.word	0x00000038
        /*03ac*/ 	.short	0x010a
        /*03ae*/ 	.byte	0x0c
	.zero		1


	//   ....[33]....
        /*03b0*/ 	.word	0x00002500
        /*03b4*/ 	.word	0x00000003
        /*03b8*/ 	.word	0x00000040
        /*03bc*/ 	.short	0x010a
        /*03be*/ 	.byte	0xff
	.zero		1


	//   ....[34]....
        /*03c0*/ 	.word	0x000025b0
        /*03c4*/ 	.word	0x00000003
        /*03c8*/ 	.word	0x00000050
        /*03cc*/ 	.short	0x0101
        /*03ce*/ 	.byte	0xff
	.zero		1


	//   ....[35]....
        /*03d0*/ 	.word	0x00002620
        /*03d4*/ 	.word	0x000000ff
        /*03d8*/ 	.word	0x00000038
        /*03dc*/ 	.short	0x010a
        /*03de*/ 	.byte	0x0c
	.zero		1


	//   ....[36]....
        /*03e0*/ 	.word	0x000029c0
        /*03e4*/ 	.word	0x00000057
        /*03e8*/ 	.word	0x00000040
        /*03ec*/ 	.short	0x010a
        /*03ee*/ 	.byte	0xff
	.zero		1


	//   ....[37]....
        /*03f0*/ 	.word	0x00002a20
        /*03f4*/ 	.word	0x00000057
        /*03f8*/ 	.word	0x00000050
        /*03fc*/ 	.short	0x0101
        /*03fe*/ 	.byte	0xff
	.zero		1


	//   ....[38]....
        /*0400*/ 	.word	0x00002e50
        /*0404*/ 	.word	0x00000057
        /*0408*/ 	.word	0x00000030
        /*040c*/ 	.short	0x010a
        /*040e*/ 	.byte	0xff
	.zero		1


	//   ....[39]....
        /*0410*/ 	.word	0x000032a0
        /*0414*/ 	.word	0x00000057
        /*0418*/ 	.word	0x00000038
        /*041c*/ 	.short	0x0101
        /*041e*/ 	.byte	0xff
	.zero		1


	//   ....[40]....
        /*0420*/ 	.word	0x00004380
        /*0424*/ 	.word	0x00000003
        /*0428*/ 	.word	0x00000040
        /*042c*/ 	.short	0x010a
        /*042e*/ 	.byte	0xff
	.zero		1


	//   ....[41]....
        /*0430*/ 	.word	0x00004430
        /*0434*/ 	.word	0x00000003
        /*0438*/ 	.word	0x00000050
        /*043c*/ 	.short	0x0101
        /*043e*/ 	.byte	0xff
	.zero		1


	//   ....[42]....
        /*0440*/ 	.word	0x000048d0
        /*0444*/ 	.word	0x0000000e
        /*0448*/ 	.word	0x00000050
        /*044c*/ 	.short	0x010a
        /*044e*/ 	.byte	0xff
	.zero		1


	//   ....[43]....
        /*0450*/ 	.word	0x00004930
        /*0454*/ 	.word	0x00000002
        /*0458*/ 	.word	0x00000050
        /*045c*/ 	.short	0x010a
        /*045e*/ 	.byte	0xff
	.zero		1


	//   ....[44]....
        /*0460*/ 	.word	0x00004990
        /*0464*/ 	.word	0x00000003
        /*0468*/ 	.word	0x00000050
        /*046c*/ 	.short	0x010a
        /*046e*/ 	.byte	0xff
	.zero		1


	//   ....[45]....
        /*0470*/ 	.word	0x000049f0
        /*0474*/ 	.word	0x00000000
        /*0478*/ 	.word	0x00000040
        /*047c*/ 	.short	0x010a
        /*047e*/ 	.byte	0xff
	.zero		1


	//   ....[46]....
        /*0480*/ 	.word	0x00004a70
        /*0484*/ 	.word	0x00000003
        /*0488*/ 	.word	0x00000018
        /*048c*/ 	.short	0x010a
        /*048e*/ 	.byte	0xff
	.zero		1


	//   ....[47]....
        /*0490*/ 	.word	0x00004ad0
        /*0494*/ 	.word	0x00000003
        /*0498*/ 	.word	0x00000040
        /*049c*/ 	.short	0x010a
        /*049e*/ 	.byte	0xff
	.zero		1


	//   ....[48]....
        /*04a0*/ 	.word	0x00004b50
        /*04a4*/ 	.word	0x00000000
        /*04a8*/ 	.word	0x00000018
        /*04ac*/ 	.short	0x010a
        /*04ae*/ 	.byte	0xff
	.zero		1


	//   ....[49]....
        /*04b0*/ 	.word	0x00004bb0
        /*04b4*/ 	.word	0x00000002
        /*04b8*/ 	.word	0x00000040
        /*04bc*/ 	.short	0x010a
        /*04be*/ 	.byte	0xff
	.zero		1


	//   ....[50]....
        /*04c0*/ 	.word	0x00004c30
        /*04c4*/ 	.word	0x00000000
        /*04c8*/ 	.word	0x00000038
        /*04cc*/ 	.short	0x010a
        /*04ce*/ 	.byte	0xff
	.zero		1


	//   ....[51]....
        /*04d0*/ 	.word	0x00004cb0
        /*04d4*/ 	.word	0x00000000
        /*04d8*/ 	.word	0x00000000
        /*04dc*/ 	.short	0x010a
        /*04de*/ 	.byte	0xff
	.zero		1


	//   ....[52]....
        /*04e0*/ 	.word	0x00004d20
        /*04e4*/ 	.word	0x00000003
        /*04e8*/ 	.word	0x00000040
        /*04ec*/ 	.short	0x010a
        /*04ee*/ 	.byte	0xff
	.zero		1


	//   ....[53]....
        /*04f0*/ 	.word	0x00004da0
        /*04f4*/ 	.word	0x00000000
        /*04f8*/ 	.word	0x00000038
        /*04fc*/ 	.short	0x010a
        /*04fe*/ 	.byte	0xff
	.zero		1


	//   ....[54]....
        /*0500*/ 	.word	0x00004df0
        /*0504*/ 	.word	0x00000057
        /*0508*/ 	.word	0x00000040
        /*050c*/ 	.short	0x010a
        /*050e*/ 	.byte	0xff
	.zero		1


	//   ....[55]....
        /*0510*/ 	.word	0x00004e50
        /*0514*/ 	.word	0x00000057
        /*0518*/ 	.word	0x00000030
        /*051c*/ 	.short	0x010a
        /*051e*/ 	.byte	0xff
	.zero		1


	//   ....[56]....
        /*0520*/ 	.word	0x00004eb0
        /*0524*/ 	.word	0x00000003
        /*0528*/ 	.word	0x00000040
        /*052c*/ 	.short	0x010a
        /*052e*/ 	.byte	0xff
	.zero		1


	//----- nvinfo : EIATTR_NUM_MBARRIERS
	.align		4
.L_58:
        /*0530*/ 	.byte	0x03, 0x38
        /*0532*/ 	.short	0x000c


	//----- nvinfo : EIATTR_EXIT_INSTR_OFFSETS
	.align		4
        /*0534*/ 	.byte	0x04, 0x1c
        /*0536*/ 	.short	(.L_60 - .L_59)


	//   ....[0]....
.L_59:
        /*0538*/ 	.word	0x00002650


	//   ....[1]....
        /*053c*/ 	.word	0x000048b0


	//----- nvinfo : EIATTR_MAX_THREADS
	.align		4
.L_60:
        /*0540*/ 	.byte	0x04, 0x05
        /*0542*/ 	.short	(.L_62 - .L_61)
.L_61:
        /*0544*/ 	.word	0x000000e0
        /*0548*/ 	.word	0x00000001
        /*054c*/ 	.word	0x00000001


	//----- nvinfo : EIATTR_CRS_STACK_SIZE
	.align		4
.L_62:
        /*0550*/ 	.byte	0x04, 0x1e
        /*0552*/ 	.short	(.L_64 - .L_63)
.L_63:
        /*0554*/ 	.word	0x00000000


	//----- nvinfo : EIATTR_CBANK_PARAM_SIZE
	.align		4
.L_64:
        /*0558*/ 	.byte	0x03, 0x19
        /*055a*/ 	.short	0x0404


	//----- nvinfo : EIATTR_PARAM_CBANK
	.align		4
        /*055c*/ 	.byte	0x04, 0x0a
        /*055e*/ 	.short	(.L_66 - .L_65)
	.align		4
.L_65:
        /*0560*/ 	.word	index@(.nv.constant0.kernel_cutlass_kernel_cudnngrouped_gemmgrouped_gemm_swiglugrouped_gemm_swiglu_quantBlockScaledContiguousGroupedGemmKernel_object_at__TiledMMA_ThrLayoutVMNK11110000_PermutationMNK____MMAAt_0)
        /*0564*/ 	.short	0x0380
        /*0566*/ 	.short	0x0404


	//----- nvinfo : EIATTR_SW_WAR
	.align		4
.L_66:
        /*0568*/ 	.byte	0x04, 0x36
        /*056a*/ 	.short	(.L_68 - .L_67)
.L_67:
        /*056c*/ 	.word	0x00000008
.L_68:


//--------------------- .nv.compat                --------------------------
	.section	.nv.compat,"",@"SHT_CUDA_COMPAT_INFO"
	.align	4
        /*0000*/ 	.byte	0x02, 0x02, 0x02, 0x00, 0x02, 0x05, 0x05, 0x00, 0x02, 0x03, 0x01, 0x00, 0x02, 0x06, 0x01, 0x00


//--------------------- .nv.callgraph             --------------------------
	.section	.nv.callgraph,"",@"SHT_CUDA_CALLGRAPH"
	.align	4
	.sectionentsize	8
	.align		4
        /*0000*/ 	.word	0x00000000
	.align		4
        /*0004*/ 	.word	0xffffffff
	.align		4
        /*0008*/ 	.word	0x00000000
	.align		4
        /*000c*/ 	.word	0xfffffffe
	.align		4
        /*0010*/ 	.word	0x00000000
	.align		4
        /*0014*/ 	.word	0xfffffffd
	.align		4
        /*0018*/ 	.word	0x00000000
	.align		4
        /*001c*/ 	.word	0xfffffffc


//--------------------- .text.kernel_cutlass_kernel_cudnngrouped_gemmgrouped_gemm_swiglugrouped_gemm_swiglu_quantBlockScaledContiguousGroupedGemmKernel_object_at__TiledMMA_ThrLayoutVMNK11110000_PermutationMNK____MMAAt_0 --------------------------
	.section	.text.kernel_cutlass_kernel_cudnngrouped_gemmgrouped_gemm_swiglugrouped_gemm_swiglu_quantBlockScaledContiguousGroupedGemmKernel_object_at__TiledMMA_ThrLayoutVMNK11110000_PermutationMNK____MMAAt_0,"ax",@progbits
	.align	128
        .global         kernel_cutlass_kernel_cudnngrouped_gemmgrouped_gemm_swiglugrouped_gemm_swiglu_quantBlockScaledContiguousGroupedGemmKernel_object_at__TiledMMA_ThrLayoutVMNK11110000_PermutationMNK____MMAAt_0
        .type           kernel_cutlass_kernel_cudnngrouped_gemmgrouped_gemm_swiglugrouped_gemm_swiglu_quantBlockScaledContiguousGroupedGemmKernel_object_at__TiledMMA_ThrLayoutVMNK11110000_PermutationMNK____MMAAt_0,@function
        .size           kernel_cutlass_kernel_cudnngrouped_gemmgrouped_gemm_swiglugrouped_gemm_swiglu_quantBlockScaledContiguousGroupedGemmKernel_object_at__TiledMMA_ThrLayoutVMNK11110000_PermutationMNK____MMAAt_0,(.L_x_96 - kernel_cutlass_kernel_cudnngrouped_gemmgrouped_gemm_swiglugrouped_gemm_swiglu_quantBlockScaledContiguousGroupedGemmKernel_object_at__TiledMMA_ThrLayoutVMNK11110000_PermutationMNK____MMAAt_0)
        .other          kernel_cutlass_kernel_cudnngrouped_gemmgrouped_gemm_swiglugrouped_gemm_swiglu_quantBlockScaledContiguousGroupedGemmKernel_object_at__TiledMMA_ThrLayoutVMNK11110000_PermutationMNK____MMAAt_0,@"STO_CUDA_ENTRY STV_DEFAULT"
kernel_cutlass_kernel_cudnngrouped_gemmgrouped_gemm_swiglugrouped_gemm_swiglu_quantBlockScaledContiguousGroupedGemmKernel_object_at__TiledMMA_ThrLayoutVMNK11110000_PermutationMNK____MMAAt_0:
.text.kernel_cutlass_kernel_cudnngrouped_gemmgrouped_gemm_swiglugrouped_gemm_swiglu_quantBlockScaledContiguousGroupedGemmKernel_object_at__TiledMMA_ThrLayoutVMNK11110000_PermutationMNK____MMAAt_0:
[----:B------:R-:W1:Y:S01]  /*0000*/  LDC R1, c[0x0][0x37c] ;  /* 0x0000df00ff017b82 */ /* 0x000e620000000800 */
[----:B------:R-:W2:Y:S01]  /*0010*/  S2R R3, SR_TID.Y ;  /* 0x0000000000037919 */ /* 0x000ea20000002200 */
[----:B------:R-:W3:Y:S06]  /*0020*/  LDCU UR5, c[0x0][0x360] ;  /* 0x00006c00ff0577ac */ /* 0x000eec0008000800 */
[----:B------:R-:W4:Y:S01]  /*0030*/  S2UR UR32, SR_CgaCtaId ;  /* 0x00000000002079c3 */ /* 0x000f220000008800 */
[----:B------:R-:W2:Y:S01]  /*0040*/  S2R R0, SR_TID.Z ;  /* 0x0000000000007919 */ /* 0x000ea20000002300 */
[----:B------:R-:W2:Y:S01]  /*0050*/  LDCU UR4, c[0x0][0x364] ;  /* 0x00006c80ff0477ac */ /* 0x000ea20008000800 */
[----:B------:R-:W3:Y:S01]  /*0060*/  S2R R104, SR_TID.X ;  /* 0x0000000000687919 */ /* 0x000ee20000002100 */
[----:B------:R-:W5:Y:S01]  /*0070*/  LDCU.U8 UR8, c[0x0][0x382] ;  /* 0x00007040ff0877ac */ /* 0x000f620008000000 */
[----:B------:R-:W4:Y:S01]  /*0080*/  LDCU UR6, c[0x0][0x36c] ;  /* 0x00006d80ff0677ac */ /* 0x000f220008000800 */
[----:B------:R-:W-:Y:S01]  /*0090*/  UMOV UR14, 0x1 ;  /* 0x00000001000e7882 */ /* 0x000fe20000000000 */
[----:B----4-:R-:W-:-:S02]  /*00a0*/  ULEA.HI UR7, UR32, UR32, URZ, 0x1 ;  /* 0x0000002020077291 */ /* 0x010fc4000f8f08ff */
[----:B-----5:R-:W-:Y:S02]  /*00b0*/  ULOP3.LUT UR8, UR8, 0x1, URZ, 0xc0, !UPT ;  /* 0x0000000108087892 */ /* 0x020fe4000f8ec0ff */
[----:B------:R-:W-:Y:S02]  /*00c0*/  ULOP3.LUT UR7, UR7, 0xfffffffe, URZ, 0xc0, !UPT ;  /* 0xfffffffe07077892 */ /* 0x000fe4000f8ec0ff */
[----:B------:R-:W-:Y:S02]  /*00d0*/  UISETP.EQ.U32.AND UP3, UPT, UR6, 0x1, UPT ;  /* 0x000000010600788c */ /* 0x000fe4000bf62070 */
[----:B------:R-:W-:Y:S01]  /*00e0*/  UIADD3 UR15, UPT, UPT, -UR7, UR32, URZ ;  /* 0x00000020070f7290 */ /* 0x000fe2000fffe1ff */
[----:B--2---:R-:W-:Y:S01]  /*00f0*/  IMAD R3, R0, UR4, R3 ;  /* 0x0000000400037c24 */ /* 0x004fe2000f8e0203 */
[----:B------:R-:W-:Y:S02]  /*0100*/  UISETP.NE.U32.AND UP6, UPT, UR8, 0x1, UPT ;  /* 0x000000010800788c */ /* 0x000fe4000bfc5070 */
[----:B------:R-:W-:Y:S01]  /*0110*/  USHF.L.U32 UR21, UR14, UR15, URZ ;  /* 0x0000000f0e157299 */ /* 0x000fe200080006ff */
[----:B---3--:R-:W-:Y:S01]  /*0120*/  IMAD R123, R3, UR5, R104 ;  /* 0x00000005037b7c24 */ /* 0x008fe2000f8e0268 */
[----:B------:R-:W2:Y:S04]  /*0130*/  LDCU.U8 UR5, c[0x0][0x381] ;  /* 0x00007020ff0577ac */ /* 0x000ea80008000000 */
[----:B------:R-:W-:-:S06]  /*0140*/  SHF.R.U32.HI R123, RZ, 0x5, R123 ;  /* 0x00000005ff7b7819 */ /* 0x000fcc000001167b */
[----:B------:R-:W3:Y:S01]  /*0150*/  SHFL.IDX PT, R123, R123, RZ, 0x1f ;  /* 0x00001fff7b7b7589 */ /* 0x000ee200000e0000 */
[----:B--2---:R-:W-:-:S04]  /*0160*/  ULOP3.LUT UR5, UR5, 0x1, URZ, 0xc0, !UPT ;  /* 0x0000000105057892 */ /* 0x004fc8000f8ec0ff */
[----:B------:R-:W-:Y:S01]  /*0170*/  UISETP.NE.U32.AND UP5, UPT, UR5, 0x1, UPT ;  /* 0x000000010500788c */ /* 0x000fe2000bfa5070 */
[C---:B---3--:R-:W-:Y:S02]  /*0180*/  R2UR UR4, R123.reuse ;  /* 0x000000007b0472ca */ /* 0x048fe400000e0000 */
[----:B------:R-:W-:-:S11]  /*0190*/  ISETP.NE.AND P0, PT, R123, 0x5, PT ;  /* 0x000000057b00780c */ /* 0x000fd60003f05270 */
[----:B------:R-:W-:Y:S02]  /*01a0*/  UISETP.NE.AND UP4, UPT, UR4, URZ, UPT ;  /* 0x000000ff0400728c */ /* 0x000fe4000bf85270 */
[----:B-1----:R-:W-:Y:S09]  /*01b0*/  @P0 BRA `(.L_x_0) ;  /* 0x0000000000500947 */ /* 0x002ff20003800000 */
[----:B------:R-:W1:Y:S02]  /*01c0*/  LDCU.64 UR4, c[0x0][0x348] ;  /* 0x00006900ff0477ac */ /* 0x000e640008000a00 */
[----:B-1----:R-:W-:Y:S02]  /*01d0*/  UIADD3 UR16, UP2, UPT, UR4, 0x40, URZ ;  /* 0x0000004004107890 */ /* 0x002fe4000ff5e0ff */
[----:B------:R-:W-:Y:S02]  /*01e0*/  UIADD3 UR12, UP1, UPT, UR4, 0xc0, URZ ;  /* 0x000000c0040c7890 */ /* 0x000fe4000ff3e0ff */
[----:B------:R-:W-:Y:S02]  /*01f0*/  UIADD3 UR10, UP0, UPT, UR4, 0x140, URZ ;  /* 0x00000140040a7890 */ /* 0x000fe4000ff1e0ff */
[----:B------:R-:W-:Y:S02]  /*0200*/  UIADD3.X UR17, UPT, UPT, URZ, UR5, URZ, UP2, !UPT ;  /* 0x00000005ff117290 */ /* 0x000fe400097fe4ff */
[----:B------:R-:W-:-:S02]  /*0210*/  UIADD3 UR8, UP2, UPT, UR4, 0x1c0, URZ ;  /* 0x000001c004087890 */ /* 0x000fc4000ff5e0ff */
[----:B------:R-:W-:Y:S02]  /*0220*/  UIADD3.X UR13, UPT, UPT, URZ, UR5, URZ, UP1, !UPT ;  /* 0x00000005ff0d7290 */ /* 0x000fe40008ffe4ff */
[----:B------:R-:W-:Y:S02]  /*0230*/  UIADD3 UR6, UP1, UPT, UR4, 0x240, URZ ;  /* 0x0000024004067890 */ /* 0x000fe4000ff3e0ff */
[----:B------:R-:W-:Y:S01]  /*0240*/  UIADD3.X UR11, UPT, UPT, URZ, UR5, URZ, UP0, !UPT ;  /* 0x00000005ff0b7290 */ /* 0x000fe200087fe4ff */
[----:B------:R1:W-:Y:S01]  /*0250*/  UTMACCTL.PF [UR16] ;  /* 0x00000000100079b9 */ /* 0x0003e20008040000 */
[----:B------:R-:W-:-:S03]  /*0260*/  UIADD3 UR4, UP0, UPT, UR4, 0x2c0, URZ ;  /* 0x000002c004047890 */ /* 0x000fc6000ff1e0ff */
[----:B------:R1:W-:Y:S01]  /*0270*/  UTMACCTL.PF [UR12] ;  /* 0x000000000c0079b9 */ /* 0x0003e20008040000 */
[----:B------:R-:W-:-:S03]  /*0280*/  UIADD3.X UR9, UPT, UPT, URZ, UR5, URZ, UP2, !UPT ;  /* 0x00000005ff097290 */ /* 0x000fc600097fe4ff */
[----:B------:R1:W-:Y:S01]  /*0290*/  UTMACCTL.PF [UR10] ;  /* 0x000000000a0079b9 */ /* 0x0003e20008040000 */
[----:B------:R-:W-:Y:S02]  /*02a0*/  UIADD3.X UR7, UPT, UPT, URZ, UR5, URZ, UP1, !UPT ;  /* 0x00000005ff077290 */ /* 0x000fe40008ffe4ff */
[----:B------:R-:W-:-:S03]  /*02b0*/  UIADD3.X UR5, UPT, UPT, URZ, UR5, URZ, UP0, !UPT ;  /* 0x00000005ff057290 */ /* 0x000fc600087fe4ff */
[----:B------:R1:W-:Y:S04]  /*02c0*/  UTMACCTL.PF [UR8] ;  /* 0x00000000080079b9 */ /* 0x0003e80008040000 */
[----:B------:R1:W-:Y:S02]  /*02d0*/  UTMACCTL.PF [UR6] ;  /* 0x00000000060079b9 */ /* 0x0003e40008040000 */
[----:B------:R1:W-:Y:S02]  /*02e0*/  UTMACCTL.PF [UR4] ;  /* 0x00000000040079b9 */ /* 0x0003e40008040000 */
[----:B-1----:R-:W-:Y:S01]  /*02f0*/  NOP ;  /* 0x0000000000007918 */ /* 0x002fe20000000000 */
.L_x_0:
[----:B------:R-:W-:Y:S05]  /*0300*/  BRA.U UP4, `(.L_x_1) ;  /* 0x0000000104487547 */ /* 0x000fea000b800000 */
[----:B------:R-:W-:Y:S01]  /*0310*/  UMOV UR5, 0x400 ;  /* 0x0000040000057882 */ /* 0x000fe20000000000 */
[----:B------:R-:W-:Y:S01]  /*0320*/  UMOV UR6, 0x1 ;  /* 0x0000000100067882 */ /* 0x000fe20000000000 */
[----:B------:R-:W-:Y:S02]  /*0330*/  ULEA UR5, UR32, UR5, 0x18 ;  /* 0x0000000520057291 */ /* 0x000fe4000f8ec0ff */
[----:B------:R-:W-:-:S04]  /*0340*/  UIADD3 UR6, UPT, UPT, -UR6, 0x100000, URZ ;  /* 0x0010000006067890 */ /* 0x000fc8000fffe1ff */
[----:B------:R-:W-:Y:S02]  /*0350*/  USHF.L.U32 UR7, UR6, 0xb, URZ ;  /* 0x0000000b06077899 */ /* 0x000fe400080006ff */
[----:B------:R-:W-:Y:S01]  /*0360*/  USHF.L.U32 UR6, UR6, 0x1, URZ ;  /* 0x0000000106067899 */ /* 0x000fe200080006ff */
[----:B------:R-:W-:Y:S02]  /*0370*/  UMOV UR4, 0x2 ;  /* 0x0000000200047882 */ /* 0x000fe40000000000 */
[----:B------:R-:W-:-:S04]  /*0380*/  UIADD3 UR8, UPT, UPT, -UR4, 0x100000, URZ ;  /* 0x0010000004087890 */ /* 0x000fc8000fffe1ff */
[----:B------:R-:W-:Y:S02]  /*0390*/  USHF.L.U32 UR9, UR8, 0xb, URZ ;  /* 0x0000000b08097899 */ /* 0x000fe400080006ff */
[----:B------:R-:W-:Y:S01]  /*03a0*/  USHF.L.U32 UR8, UR8, 0x1, URZ ;  /* 0x0000000108087899 */ /* 0x000fe200080006ff */
[----:B------:R-:W1:Y:S02]  /*03b0*/  FENCE.VIEW.ASYNC.S ;  /* 0x00000000000073c6 */ /* 0x000e640000000000 */
[----:B-1----:R1:W2:Y:S01]  /*03c0*/  SYNCS.EXCH.64 URZ, [UR5], UR6 ;  /* 0x0000000605ff75b2 */ /* 0x0022a20008000100 */
[----:B------:R1:W3:Y:S01]  /*03d0*/  SYNCS.EXCH.64 URZ, [UR5+0x8], UR6 ;  /* 0x0000080605ff75b2 */ /* 0x0002e20008000100 */
[----:B------:R1:W4:Y:S07]  /*03e0*/  SYNCS.EXCH.64 URZ, [UR5+0x10], UR6 ;  /* 0x0000100605ff75b2 */ /* 0x00032e0008000100 */
[----:B------:R1:W1:Y:S01]  /*03f0*/  SYNCS.EXCH.64 URZ, [UR5+0x18], UR8 ;  /* 0x0000180805ff75b2 */ /* 0x0002620008000100 */
[----:B------:R1:W1:Y:S01]  /*0400*/  SYNCS.EXCH.64 URZ, [UR5+0x20], UR8 ;  /* 0x0000200805ff75b2 */ /* 0x0002620008000100 */
[----:B------:R1:W1:Y:S01]  /*0410*/  SYNCS.EXCH.64 URZ, [UR5+0x28], UR8 ;  /* 0x0000280805ff75b2 */ /* 0x0002620008000100 */
[----:B------:R-:W-:Y:S01]  /*0420*/  NOP ;  /* 0x0000000000007918 */ /* 0x000fe20000000000 */
.L_x_1:
[----:B------:R-:W-:Y:S01]  /*0430*/  NOP ;  /* 0x0000000000007918 */ /* 0x000fe20000000000 */
[----:B------:R-:W-:Y:S05]  /*0440*/  BRA.U !UP3, `(.L_x_2) ;  /* 0x000000010b087547 */ /* 0x000fea000b800000 */
[----:B-1234-:R-:W-:Y:S01]  /*0450*/  UCGABAR_ARV ;  /* 0x00000000000079c7 */ /* 0x01efe20008000000 */
[----:B------:R-:W-:Y:S05]  /*0460*/  BRA `(.L_x_3) ;  /* 0x0000000000047947 */ /* 0x000fea0003800000 */
.L_x_2:
[----:B-1234-:R-:W-:Y:S01]  /*0470*/  NOP ;  /* 0x0000000000007918 */ /* 0x01efe20000000000 */
.L_x_3:
[----:B------:R-:W-:Y:S05]  /*0480*/  BRA.U !UP3, `(.L_x_4) ;  /* 0x000000010b0c7547 */ /* 0x000fea000b800000 */
[----:B------:R-:W-:Y:S01]  /*0490*/  UCGABAR_WAIT ;  /* 0x0000000000007dc7 */ /* 0x000fe20008000000 */
[----:B------:R-:W-:Y:S01]  /*04a0*/  CCTL.IVALL ;  /* 0x00000000ff00798f */ /* 0x000fe20002000000 */
[----:B------:R-:W-:Y:S05]  /*04b0*/  BRA `(.L_x_5) ;  /* 0x0000000000047947 */ /* 0x000fea0003800000 */
.L_x_4:
[----:B------:R-:W-:Y:S06]  /*04c0*/  BAR.SYNC.DEFER_BLOCKING 0x0 ;  /* 0x0000000000007b1d */ /* 0x000fec0000010000 */
.L_x_5:
[----:B------:R-:W-:Y:S01]  /*04d0*/  @!UP4 UMOV UR6, 0x400 ;  /* 0x000004000006c882 */ /* 0x000fe20000000000 */
[----:B------:R-:W-:Y:S01]  /*04e0*/  UMOV UR5, 0x1 ;  /* 0x0000000100057882 */ /* 0x000fe20000000000 */
[----:B------:R-:W-:Y:S01]  /*04f0*/  UMOV UR4, 0x4 ;  /* 0x0000000400047882 */ /* 0x000fe20000000000 */
[----:B------:R-:W-:Y:S02]  /*0500*/  @!UP4 ULEA UR6, UR32, UR6, 0x18 ;  /* 0x000000062006c291 */ /* 0x000fe4000f8ec0ff */
[----:B------:R-:W-:-:S04]  /*0510*/  @!UP4 UIADD3 UR8, UPT, UPT, -UR5, 0x100000, URZ ;  /* 0x001000000508c890 */ /* 0x000fc8000fffe1ff */
[----:B------:R-:W-:Y:S02]  /*0520*/  @!UP4 USHF.L.U32 UR9, UR8, 0xb, URZ ;  /* 0x0000000b0809c899 */ /* 0x000fe400080006ff */
[----:B------:R-:W-:Y:S02]  /*0530*/  @!UP4 USHF.L.U32 UR8, UR8, 0x1, URZ ;  /* 0x000000010808c899 */ /* 0x000fe400080006ff */
[----:B------:R-:W-:-:S04]  /*0540*/  @!UP4 UIADD3 UR4, UPT, UPT, -UR4, 0x100000, URZ ;  /* 0x001000000404c890 */ /* 0x000fc8000fffe1ff */
[----:B------:R-:W-:Y:S02]  /*0550*/  @!UP4 USHF.L.U32 UR5, UR4, 0xb, URZ ;  /* 0x0000000b0405c899 */ /* 0x000fe400080006ff */
[----:B------:R-:W-:Y:S01]  /*0560*/  @!UP4 USHF.L.U32 UR4, UR4, 0x1, URZ ;  /* 0x000000010404c899 */ /* 0x000fe200080006ff */
[----:B------:R-:W1:Y:S03]  /*0570*/  FENCE.VIEW.ASYNC.S ;  /* 0x00000000000073c6 */ /* 0x000e660000000000 */
[----:B-1----:R1:W2:Y:S08]  /*0580*/  @!UP4 SYNCS.EXCH.64 URZ, [UR6+0x30], UR8 ;  /* 0x0000300806ffc5b2 */ /* 0x0022b00008000100 */
[----:B------:R1:W3:Y:S01]  /*0590*/  @!UP4 SYNCS.EXCH.64 URZ, [UR6+0x38], UR4 ;  /* 0x0000380406ffc5b2 */ /* 0x0002e20008000100 */
[----:B------:R-:W-:Y:S01]  /*05a0*/  NOP ;  /* 0x0000000000007918 */ /* 0x000fe20000000000 */
[----:B------:R-:W-:Y:S05]  /*05b0*/  BRA.U !UP3, `(.L_x_6) ;  /* 0x000000010b087547 */ /* 0x000fea000b800000 */
[----:B--23--:R-:W-:Y:S01]  /*05c0*/  UCGABAR_ARV ;  /* 0x00000000000079c7 */ /* 0x00cfe20008000000 */
[----:B------:R-:W-:Y:S05]  /*05d0*/  BRA `(.L_x_7) ;  /* 0x0000000000047947 */ /* 0x000fea0003800000 */
.L_x_6:
[----:B--23--:R-:W-:Y:S01]  /*05e0*/  NOP ;  /* 0x0000000000007918 */ /* 0x00cfe20000000000 */
.L_x_7:
[----:B------:R-:W-:Y:S05]  /*05f0*/  BRA.U !UP3, `(.L_x_8) ;  /* 0x000000010b0c7547 */ /* 0x000fea000b800000 */
[----:B------:R-:W-:Y:S01]  /*0600*/  UCGABAR_WAIT ;  /* 0x0000000000007dc7 */ /* 0x000fe20008000000 */
[----:B------:R-:W-:Y:S01]  /*0610*/  CCTL.IVALL ;  /* 0x00000000ff00798f */ /* 0x000fe20002000000 */
[----:B------:R-:W-:Y:S05]  /*0620*/  BRA `(.L_x_9) ;  /* 0x0000000000047947 */ /* 0x000fea0003800000 */
.L_x_8:
[----:B------:R-:W-:Y:S06]  /*0630*/  BAR.SYNC.DEFER_BLOCKING 0x0 ;  /* 0x0000000000007b1d */ /* 0x000fec0000010000 */
.L_x_9:
[----:B------:R-:W-:Y:S05]  /*0640*/  BRA.U UP4, `(.L_x_10) ;  /* 0x0000000104407547 */ /* 0x000fea000b800000 */
[----:B-1----:R-:W-:Y:S01]  /*0650*/  UMOV UR6, 0x400 ;  /* 0x0000040000067882 */ /* 0x002fe20000000000 */
[----:B------:R-:W-:Y:S01]  /*0660*/  UMOV UR5, 0x20 ;  /* 0x0000002000057882 */ /* 0x000fe20000000000 */
[----:B------:R-:W-:Y:S01]  /*0670*/  UMOV UR4, 0xc0 ;  /* 0x000000c000047882 */ /* 0x000fe20000000000 */
[----:B------:R-:W-:Y:S02]  /*0680*/  ULEA UR6, UR32, UR6, 0x18 ;  /* 0x0000000620067291 */ /* 0x000fe4000f8ec0ff */
[----:B------:R-:W-:-:S04]  /*0690*/  UIADD3 UR8, UPT, UPT, -UR5, 0x100000, URZ ;  /* 0x0010000005087890 */ /* 0x000fc8000fffe1ff */
[----:B------:R-:W-:Y:S02]  /*06a0*/  USHF.L.U32 UR9, UR8, 0xb, URZ ;  /* 0x0000000b08097899 */ /* 0x000fe400080006ff */
[----:B------:R-:W-:Y:S02]  /*06b0*/  USHF.L.U32 UR8, UR8, 0x1, URZ ;  /* 0x0000000108087899 */ /* 0x000fe400080006ff */
[----:B------:R-:W-:-:S04]  /*06c0*/  UIADD3 UR4, UPT, UPT, -UR4, 0x100000, URZ ;  /* 0x0010000004047890 */ /* 0x000fc8000fffe1ff */
[----:B------:R-:W-:Y:S02]  /*06d0*/  USHF.L.U32 UR5, UR4, 0xb, URZ ;  /* 0x0000000b04057899 */ /* 0x000fe400080006ff */
[----:B------:R-:W-:Y:S01]  /*06e0*/  USHF.L.U32 UR4, UR4, 0x1, URZ ;  /* 0x0000000104047899 */ /* 0x000fe200080006ff */
[----:B------:R-:W1:Y:S03]  /*06f0*/  FENCE.VIEW.ASYNC.S ;  /* 0x00000000000073c6 */ /* 0x000e660000000000 */
[----:B-1----:R2:W3:Y:S01]  /*0700*/  SYNCS.EXCH.64 URZ, [UR6+0x40], UR8 ;  /* 0x0000400806ff75b2 */ /* 0x0024e20008000100 */
[----:B------:R2:W4:Y:S07]  /*0710*/  SYNCS.EXCH.64 URZ, [UR6+0x48], UR8 ;  /* 0x0000480806ff75b2 */ /* 0x00052e0008000100 */
[----:B------:R2:W1:Y:S01]  /*0720*/  SYNCS.EXCH.64 URZ, [UR6+0x50], UR4 ;  /* 0x0000500406ff75b2 */ /* 0x0004620008000100 */
[----:B------:R2:W1:Y:S02]  /*0730*/  SYNCS.EXCH.64 URZ, [UR6+0x58], UR4 ;  /* 0x0000580406ff75b2 */ /* 0x0004640008000100 */
[----:B--2---:R-:W-:Y:S01]  /*0740*/  NOP ;  /* 0x0000000000007918 */ /* 0x004fe20000000000 */
.L_x_10:
[----:B------:R-:W-:Y:S01]  /*0750*/  NOP ;  /* 0x0000000000007918 */ /* 0x000fe20000000000 */
[----:B-1-34-:R-:W-:Y:S06]  /*0760*/  BAR.SYNC.DEFER_BLOCKING 0x0 ;  /* 0x0000000000007b1d */ /* 0x01afec0000010000 */
[----:B------:R-:W-:Y:S05]  /*0770*/  BRA.U !UP3, `(.L_x_11) ;  /* 0x000000010b087547 */ /* 0x000fea000b800000 */
[----:B------:R-:W-:Y:S01]  /*0780*/  UCGABAR_ARV ;  /* 0x00000000000079c7 */ /* 0x000fe20008000000 */
[----:B------:R-:W-:Y:S05]  /*0790*/  BRA `(.L_x_12) ;  /* 0x0000000000047947 */ /* 0x000fea0003800000 */
.L_x_11:
[----:B------:R-:W-:Y:S01]  /*07a0*/  NOP ;  /* 0x0000000000007918 */ /* 0x000fe20000000000 */
.L_x_12:
[----:B------:R-:W-:Y:S05]  /*07b0*/  BRA.U !UP3, `(.L_x_13) ;  /* 0x000000010b0c7547 */ /* 0x000fea000b800000 */
[----:B------:R-:W-:Y:S01]  /*07c0*/  UCGABAR_WAIT ;  /* 0x0000000000007dc7 */ /* 0x000fe20008000000 */
[----:B------:R-:W-:Y:S01]  /*07d0*/  CCTL.IVALL ;  /* 0x00000000ff00798f */ /* 0x000fe20002000000 */
[----:B------:R-:W-:Y:S05]  /*07e0*/  BRA `(.L_x_14) ;  /* 0x0000000000047947 */ /* 0x000fea0003800000 */
.L_x_13:
[----:B------:R-:W-:Y:S06]  /*07f0*/  BAR.SYNC.DEFER_BLOCKING 0x0 ;  /* 0x0000000000007b1d */ /* 0x000fec0000010000 */
.L_x_14:
[----:B------:R-:W-:Y:S01]  /*0800*/  ISETP.NE.AND P0, PT, R123, 0x6, PT ;  /* 0x000000067b00780c */ /* 0x000fe20003f05270 */
[----:B------:R-:W1:-:S12]  /*0810*/  LDCU.64 UR22, c[0x0][0x358] ;  /* 0x00006b00ff1677ac */ /* 0x000e580008000a00 */
[----:B------:R-:W-:Y:S05]  /*0820*/  @P0 BRA `(.L_x_15) ;  /* 0x0000000800a80947 */ /* 0x000fea0003800000 */
[----:B------:R-:W-:Y:S01]  /*0830*/  LOP3.LUT R0, R104, 0x1f, RZ, 0xc0, !PT ;  /* 0x0000001f68007812 */ /* 0x000fe200078ec0ff */
[----:B------:R-:W-:Y:S01]  /*0840*/  IMAD.MOV.U32 R18, RZ, RZ, 0x7fffffff ;  /* 0x7fffffffff127424 */ /* 0x000fe200078e00ff */
[----:B------:R-:W2:Y:S01]  /*0850*/  S2UR UR9, SR_CTAID.Z ;  /* 0x00000000000979c3 */ /* 0x000ea20000002700 */
[----:B------:R-:W2:Y:S01]  /*0860*/  LDCU.64 UR6, c[0x0][0x760] ;  /* 0x0000ec00ff0677ac */ /* 0x000ea20008000a00 */
[C---:B------:R-:W-:Y:S01]  /*0870*/  ISETP.GT.U32.AND P0, PT, R0.reuse, 0x7, PT ;  /* 0x000000070000780c */ /* 0x040fe20003f04070 */
[----:B------:R-:W3:Y:S01]  /*0880*/  LDCU.U8 UR8, c[0x0][0x768] ;  /* 0x0000ed00ff0877ac */ /* 0x000ee20008000000 */
[----:B------:R-:W4:Y:S01]  /*0890*/  LDCU.U8 UR10, c[0x0][0x769] ;  /* 0x0000ed20ff0a77ac */ /* 0x000f220008000000 */
[----:B------:R-:W5:Y:S10]  /*08a0*/  LDCU UR24, c[0x0][0x770] ;  /* 0x0000ee00ff1877ac */ /* 0x000f740008000800 */
[----:B------:R-:W1:Y:S02]  /*08b0*/  @!P0 LDC.64 R2, c[0x0][0x748] ;  /* 0x0001d200ff028b82 */ /* 0x000e640000000a00 */
[----:B-1----:R-:W-:-:S05]  /*08c0*/  @!P0 IMAD.WIDE.U32 R2, R0, 0x4, R2 ;  /* 0x0000000400028825 */ /* 0x002fca00078e0002 */
[----:B------:R-:W5:Y:S01]  /*08d0*/  @!P0 LDG.E R18, desc[UR22][R2.64] ;  /* 0x0000001602128981 */ /* 0x000f62000c1e1900 */
[----:B--2---:R-:W-:Y:S01]  /*08e0*/  UIMAD.WIDE.U32 UR4, UR9, UR7, URZ ;  /* 0x00000007090472a5 */ /* 0x004fe2000f8e00ff */
[----:B------:R-:W1:Y:S01]  /*08f0*/  S2UR UR16, SR_CTAID.X ;  /* 0x00000000001079c3 */ /* 0x000e620000002500 */
[----:B------:R-:W-:Y:S01]  /*0900*/  UISETP.GT.U32.AND UP0, UPT, UR9, 0xff, UPT ;  /* 0x000000ff0900788c */ /* 0x000fe2000bf04070 */
[----:B------:R-:W-:Y:S02]  /*0910*/  HFMA2 R0, -RZ, RZ, 0, 5.9604644775390625e-08 ;  /* 0x00000001ff007431 */ /* 0x000fe400000001ff */
[----:B------:R-:W-:Y:S02]  /*0920*/  IMAD.MOV.U32 R10, RZ, RZ, RZ ;  /* 0x000000ffff0a7224 */ /* 0x000fe400078e00ff */
[----:B------:R-:W-:Y:S02]  /*0930*/  UMOV UR11, UR5 ;  /* 0x00000005000b7c82 */ /* 0x000fe40008000000 */
[----:B------:R-:W-:-:S02]  /*0940*/  UIADD3 UR7, UPT, UPT, -UR11, UR9, URZ ;  /* 0x000000090b077290 */ /* 0x000fc4000fffe1ff */
[----:B------:R-:W2:Y:S02]  /*0950*/  LDCU.64 UR4, c[0x0][0x778] ;  /* 0x0000ef00ff0477ac */ /* 0x000ea40008000a00 */
[----:B---3--:R-:W-:-:S04]  /*0960*/  USHF.R.U32.HI UR7, URZ, UR8, UR7 ;  /* 0x00000008ff077299 */ /* 0x008fc80008011607 */
[----:B------:R-:W-:-:S04]  /*0970*/  UIADD3 UR11, UPT, UPT, UR11, UR7, URZ ;  /* 0x000000070b0b7290 */ /* 0x000fc8000fffe0ff */
[----:B----4-:R-:W-:Y:S02]  /*0980*/  USHF.R.U32.HI UR11, URZ, UR10, UR11 ;  /* 0x0000000aff0b7299 */ /* 0x010fe4000801160b */
[----:B-1----:R-:W-:Y:S02]  /*0990*/  ULOP3.LUT UR16, UR16, 0x1, URZ, 0xc0, !UPT ;  /* 0x0000000110107892 */ /* 0x002fe4000f8ec0ff */
[----:B------:R-:W-:Y:S01]  /*09a0*/  UIADD3 UR11, UPT, UPT, -UR11, URZ, URZ ;  /* 0x000000ff0b0b7290 */ /* 0x000fe2000fffe1ff */
[----:B------:R-:W1:Y:S03]  /*09b0*/  LDCU.U8 UR7, c[0x0][0x780] ;  /* 0x0000f000ff0777ac */ /* 0x000e660008000000 */
[----:B------:R-:W-:-:S04]  /*09c0*/  UIMAD UR6, UR11, UR6, UR9 ;  /* 0x000000060b0672a4 */ /* 0x000fc8000f8e0209 */
[----:B--2---:R-:W-:-:S03]  /*09d0*/  UIMAD.WIDE.U32 UR12, UR6, UR5, URZ ;  /* 0x00000005060c72a5 */ /* 0x004fc6000f8e00ff */
[----:B------:R-:W2:Y:S04]  /*09e0*/  LDCU.U8 UR11, c[0x0][0x781] ;  /* 0x0000f020ff0b77ac */ /* 0x000ea80008000000 */
[----:B------:R-:W-:Y:S02]  /*09f0*/  UMOV UR5, UR13 ;  /* 0x0000000d00057c82 */ /* 0x000fe40008000000 */
[----:B------:R-:W-:Y:S02]  /*0a00*/  UIADD3 UR18, UPT, UPT, UR6, -UR5, URZ ;  /* 0x8000000506127290 */ /* 0x000fe4000fffe0ff */
[----:B------:R-:W3:Y:S02]  /*0a10*/  LDCU.U8 UR13, c[0x0][0x774] ;  /* 0x0000ee80ff0d77ac */ /* 0x000ee40008000000 */
[----:B-1----:R-:W-:Y:S01]  /*0a20*/  USHF.R.U32.HI UR18, URZ, UR7, UR18 ;  /* 0x00000007ff127299 */ /* 0x002fe20008011612 */
[----:B------:R-:W1:Y:S03]  /*0a30*/  LDCU.U8 UR12, c[0x0][0x775] ;  /* 0x0000eea0ff0c77ac */ /* 0x000e660008000000 */
[----:B------:R-:W-:Y:S01]  /*0a40*/  UIADD3 UR18, UPT, UPT, UR5, UR18, URZ ;  /* 0x0000001205127290 */ /* 0x000fe2000fffe0ff */
[----:B------:R-:W4:Y:S03]  /*0a50*/  LDCU UR5, c[0x0][0x76c] ;  /* 0x0000ed80ff0577ac */ /* 0x000f260008000800 */
[----:B--2---:R-:W-:-:S04]  /*0a60*/  USHF.R.U32.HI UR18, URZ, UR11, UR18 ;  /* 0x0000000bff127299 */ /* 0x004fc80008011612 */
[----:B-----5:R-:W-:-:S07]  /*0a70*/  UIMAD.WIDE.U32 UR24, UR18, UR24, URZ ;  /* 0x00000018121872a5 */ /* 0x020fce000f8e00ff */
[----:B------:R-:W-:Y:S02]  /*0a80*/  UMOV UR19, UR25 ;  /* 0x0000001900137c82 */ /* 0x000fe40008000000 */
[----:B------:R-:W-:-:S04]  /*0a90*/  UIADD3 UR17, UPT, UPT, UR18, -UR19, URZ ;  /* 0x8000001312117290 */ /* 0x000fc8000fffe0ff */
[----:B---3--:R-:W-:-:S04]  /*0aa0*/  USHF.R.U32.HI UR17, URZ, UR13, UR17 ;  /* 0x0000000dff117299 */ /* 0x008fc80008011611 */
[----:B------:R-:W-:-:S04]  /*0ab0*/  UIADD3 UR17, UPT, UPT, UR19, UR17, URZ ;  /* 0x0000001113117290 */ /* 0x000fc8000fffe0ff */
[----:B-1----:R-:W-:-:S04]  /*0ac0*/  USHF.R.U32.HI UR17, URZ, UR12, UR17 ;  /* 0x0000000cff117299 */ /* 0x002fc80008011611 */
[----:B------:R-:W-:-:S04]  /*0ad0*/  UIADD3 UR17, UPT, UPT, -UR17, URZ, URZ ;  /* 0x000000ff11117290 */ /* 0x000fc8000fffe1ff */
[----:B----4-:R-:W-:Y:S02]  /*0ae0*/  UIMAD UR5, UR17, UR5, UR18 ;  /* 0x00000005110572a4 */ /* 0x010fe4000f8e0212 */
[----:B------:R-:W-:Y:S02]  /*0af0*/  UIADD3 UR18, UPT, UPT, -UR18, URZ, URZ ;  /* 0x000000ff12127290 */ /* 0x000fe4000fffe1ff */
[----:B------:R-:W-:Y:S02]  /*0b00*/  UIADD3 UR5, UPT, UPT, UR5, UR5, URZ ;  /* 0x0000000505057290 */ /* 0x000fe4000fffe0ff */
[----:B------:R-:W-:Y:S02]  /*0b10*/  UIMAD UR4, UR18, UR4, UR6 ;  /* 0x00000004120472a4 */ /* 0x000fe4000f8e0206 */
[----:B------:R-:W-:-:S04]  /*0b20*/  ULOP3.LUT UR5, UR5, UR16, URZ, 0xfc, !UPT ;  /* 0x0000001005057292 */ /* 0x000fc8000f8efcff */
[----:B------:R-:W-:Y:S02]  /*0b30*/  MOV R5, UR4 ;  /* 0x0000000400057c02 */ /* 0x000fe40008000f00 */
[----:B------:R-:W-:Y:S01]  /*0b40*/  IMAD.U32 R4, RZ, RZ, UR5 ;  /* 0x00000005ff047e24 */ /* 0x000fe2000f8e00ff */
[----:B------:R1:W2:Y:S01]  /*0b50*/  SHFL.IDX PT, R2, R18, 0x7, 0x1f ;  /* 0x00e01f0012027f89 */ /* 0x0002a200000e0000 */
[----:B------:R-:W-:Y:S05]  /*0b60*/  BRA.U UP0, `(.L_x_16) ;  /* 0x0000000500647547 */ /* 0x000fea000b800000 */
[----:B------:R-:W3:Y:S01]  /*0b70*/  LDC R0, c[0x0][0x374] ;  /* 0x0000dd00ff007b82 */ /* 0x000ee20000000800 */
[----:B--2---:R-:W-:Y:S01]  /*0b80*/  SHF.R.S32.HI R17, RZ, 0x1f, R2 ;  /* 0x0000001fff117819 */ /* 0x004fe20000011402 */
[----:B------:R-:W-:Y:S02]  /*0b90*/  IMAD.U32 R19, RZ, RZ, UR9 ;  /* 0x00000009ff137e24 */ /* 0x000fe4000f8e00ff */
[----:B------:R-:W-:Y:S01]  /*0ba0*/  IMAD.MOV.U32 R6, RZ, RZ, -0x1 ;  /* 0xffffffffff067424 */ /* 0x000fe200078e00ff */
[----:B------:R-:W-:Y:S01]  /*0bb0*/  LEA.HI R17, R17, R2, RZ, 0x7 ;  /* 0x0000000211117211 */ /* 0x000fe200078f38ff */
[----:B------:R-:W-:Y:S02]  /*0bc0*/  IMAD.MOV.U32 R10, RZ, RZ, RZ ;  /* 0x000000ffff0a7224 */ /* 0x000fe400078e00ff */
[----:B------:R-:W3:Y:S01]  /*0bd0*/  LDC R7, c[0x0][0x370] ;  /* 0x0000dc00ff077b82 */ /* 0x000ee20000000800 */
[----:B------:R-:W-:Y:S01]  /*0be0*/  LOP3.LUT R3, R17, 0xffffff80, RZ, 0xc0, !PT ;  /* 0xffffff8011037812 */ /* 0x000fe200078ec0ff */
[----:B------:R-:W-:-:S03]  /*0bf0*/  IMAD.MOV.U32 R15, RZ, RZ, RZ ;  /* 0x000000ffff0f7224 */ /* 0x000fc600078e00ff */
[----:B------:R-:W-:-:S03]  /*0c00*/  ISETP.NE.AND P0, PT, R2, R3, PT ;  /* 0x000000030200720c */ /* 0x000fc60003f05270 */
[----:B------:R-:W2:Y:S01]  /*0c10*/  LDC R16, c[0x0][0x378] ;  /* 0x0000de00ff107b82 */ /* 0x000ea20000000800 */
[----:B------:R-:W-:-:S07]  /*0c20*/  ISETP.LT.AND P0, PT, R2, RZ, P0 ;  /* 0x000000ff0200720c */ /* 0x000fce0000701270 */
[----:B------:R-:W4:Y:S08]  /*0c30*/  LDC R12, c[0x0][0x770] ;  /* 0x0001dc00ff0c7b82 */ /* 0x000f300000000800 */
[----:B------:R-:W1:Y:S01]  /*0c40*/  LDC R11, c[0x0][0x76c] ;  /* 0x0001db00ff0b7b82 */ /* 0x000e620000000800 */
[----:B---3--:R-:W-:Y:S01]  /*0c50*/  IMAD R7, R0, R7, RZ ;  /* 0x0000000700077224 */ /* 0x008fe200078e02ff */
[----:B------:R-:W-:-:S02]  /*0c60*/  SHF.R.S32.HI R0, RZ, 0x7, R17 ;  /* 0x00000007ff007819 */ /* 0x000fc40000011411 */
[----:B------:R-:W-:-:S03]  /*0c70*/  LEA.HI.SX32 R17, R17, 0xffffffff, 0x19 ;  /* 0xffffffff11117811 */ /* 0x000fc600078fcaff */
[----:B------:R-:W-:Y:S01]  /*0c80*/  @!P0 IMAD.MOV R17, RZ, RZ, R0 ;  /* 0x000000ffff118224 */ /* 0x000fe200078e0200 */
[----:B------:R-:W3:Y:S01]  /*0c90*/  LDC.64 R8, c[0x0][0x760] ;  /* 0x0001d800ff087b82 */ /* 0x000ee20000000a00 */
[----:B--2---:R-:W-:Y:S02]  /*0ca0*/  IMAD R16, R7, R16, RZ ;  /* 0x0000001007107224 */ /* 0x004fe400078e02ff */
[----:B------:R-:W-:-:S03]  /*0cb0*/  IMAD.MOV.U32 R0, RZ, RZ, 0x1 ;  /* 0x00000001ff007424 */ /* 0x000fc600078e00ff */
[----:B------:R-:W-:Y:S02]  /*0cc0*/  LEA.HI R16, R16, R16, RZ, 0x1 ;  /* 0x0000001010107211 */ /* 0x000fe400078f08ff */
[----:B------:R-:W2:Y:S02]  /*0cd0*/  LDC.64 R2, c[0x0][0x778] ;  /* 0x0001de00ff027b82 */ /* 0x000ea40000000a00 */
[----:B----4-:R-:W-:-:S07]  /*0ce0*/  SHF.R.S32.HI R16, RZ, 0x1, R16 ;  /* 0x00000001ff107819 */ /* 0x010fce0000011410 */
.L_x_21:
[----:B------:R-:W-:-:S13]  /*0cf0*/  ISETP.GE.AND P0, PT, R4, R17, PT ;  /* 0x000000110400720c */ /* 0x000fda0003f06270 */
[----:B------:R-:W-:Y:S05]  /*0d00*/  @P0 BRA `(.L_x_17) ;  /* 0x0000000000940947 */ /* 0x000fea0003800000 */
[----:B------:R-:W-:-:S04]  /*0d10*/  SHF.L.U32 R7, R4, 0x7, RZ ;  /* 0x0000000704077819 */ /* 0x000fc800000006ff */
[----:B------:R-:W-:-:S13]  /*0d20*/  ISETP.GE.AND P0, PT, R7, R15, PT ;  /* 0x0000000f0700720c */ /* 0x000fda0003f06270 */
[----:B------:R-:W-:Y:S05]  /*0d30*/  @!P0 BRA `(.L_x_18) ;  /* 0x0000000000388947 */ /* 0x000fea0003800000 */
[----:B------:R-:W-:Y:S01]  /*0d40*/  VIADD R13, R6, 0x1 ;  /* 0x00000001060d7836 */ /* 0x000fe20000000000 */
[----:B------:R-:W-:-:S04]  /*0d50*/  MOV R6, 0xffffffff ;  /* 0xffffffff00067802 */ /* 0x000fc80000000f00 */
[----:B------:R-:W-:-:S13]  /*0d60*/  ISETP.GT.U32.AND P0, PT, R13, 0x1f, PT ;  /* 0x0000001f0d00780c */ /* 0x000fda0003f04070 */
[----:B------:R-:W-:Y:S05]  /*0d70*/  @P0 BRA `(.L_x_19) ;  /* 0x0000000000240947 */ /* 0x000fea0003800000 */
[----:B------:R-:W-:Y:S01]  /*0d80*/  ISETP.GT.AND P0, PT, R18, R7, PT ;  /* 0x000000071200720c */ /* 0x000fe20003f04270 */
[----:B------:R-:W-:-:S05]  /*0d90*/  IMAD.MOV.U32 R6, RZ, RZ, -0x1 ;  /* 0xffffffffff067424 */ /* 0x000fca00078e00ff */
[----:B------:R-:W-:-:S07]  /*0da0*/  SHF.L.U32 R6, R6, R13, RZ ;  /* 0x0000000d06067219 */ /* 0x000fce00000006ff */
[----:B------:R-:W-:-:S04]  /*0db0*/  VOTE.ANY R7, PT, P0 ;  /* 0x0000000000077806 */ /* 0x000fc800000e0100 */
[----:B------:R-:W-:-:S05]  /*0dc0*/  LOP3.LUT P0, R7, R7, RZ, R6, 0xa0, !PT ;  /* 0x000000ff07077212 */ /* 0x000fca000780a006 */
[----:B------:R-:W-:-:S05]  /*0dd0*/  VIADD R6, R7, 0xffffffff ;  /* 0xffffffff07067836 */ /* 0x000fca0000000000 */
[----:B------:R-:W-:-:S04]  /*0de0*/  LOP3.LUT R7, R7, R6, RZ, 0xc, !PT ;  /* 0x0000000607077212 */ /* 0x000fc800078e0cff */
[----:B------:R-:W4:Y:S02]  /*0df0*/  POPC R6, R7 ;  /* 0x0000000700067309 */ /* 0x000f240000000000 */
[----:B----4-:R-:W-:-:S07]  /*0e00*/  SEL R6, R6, 0xffffffff, P0 ;  /* 0xffffffff06067807 */ /* 0x010fce0000000000 */
.L_x_19:
[----:B------:R4:W3:Y:S02]  /*0e10*/  SHFL.IDX PT, R15, R18, R6, 0x1f ;  /* 0x00001f06120f7589 */ /* 0x0008e400000e0000 */
.L_x_18:
[----:B------:R-:W5:Y:S01]  /*0e20*/  S2R R13, SR_CgaCtaId ;  /* 0x00000000000d7919 */ /* 0x000f620000008800 */
[----:B------:R-:W-:Y:S01]  /*0e30*/  MOV R14, 0x400 ;  /* 0x00000400000e7802 */ /* 0x000fe20000000f00 */
[----:B------:R-:W-:-:S03]  /*0e40*/  IMAD.U32 R21, R0, -0x80000000, RZ ;  /* 0x8000000000157824 */ /* 0x000fc600078e00ff */
[----:B-----5:R-:W-:-:S05]  /*0e50*/  LEA R13, R13, R14, 0x18 ;  /* 0x0000000e0d0d7211 */ /* 0x020fca00078ec0ff */
[----:B------:R-:W-:-:S04]  /*0e60*/  IMAD R14, R10, 0x8, R13 ;  /* 0x000000080a0e7824 */ /* 0x000fc800078e020d */
[----:B------:R-:W5:Y:S02]  /*0e70*/  SYNCS.PHASECHK.TRANS64.TRYWAIT P0, [R14+URZ+0x50], R21 ;  /* 0x000050150e0075a7 */ /* 0x000f6400080011ff */
[----:B-----5:R-:W-:Y:S05]  /*0e80*/  @!P0 BRA `(.L_x_20) ;  /* 0x00000038008c8947 */ /* 0x020fea0003800000 */
.L_x_70:
[----:B------:R-:W-:Y:S01]  /*0e90*/  ELECT P0, URZ, PT ;  /* 0x0000000000ff782f */ /* 0x000fe20003800000 */
[----:B------:R-:W-:-:S12]  /*0ea0*/  IMAD.MOV.U32 R7, RZ, RZ, 0x1 ;  /* 0x00000001ff077424 */ /* 0x000fd800078e00ff */
[C---:B------:R-:W-:Y:S02]  /*0eb0*/  @P0 IMAD R13, R10.reuse, 0x10, R13 ;  /* 0x000000100a0d0824 */ /* 0x040fe400078e020d */
[----:B------:R-:W-:-:S03]  /*0ec0*/  VIADD R10, R10, 0x1 ;  /* 0x000000010a0a7836 */ /* 0x000fc60000000000 */
[----:B------:R4:W-:Y:S02]  /*0ed0*/  @P0 STS.128 [R13+0x2c810], R4 ;  /* 0x02c810040d000388 */ /* 0x0009e40000000c00 */
[----:B------:R-:W-:Y:S01]  /*0ee0*/  ISETP.NE.AND P0, PT, R10, 0x2, PT ;  /* 0x000000020a00780c */ /* 0x000fe20003f05270 */
[----:B------:R5:W-:Y:S06]  /*0ef0*/  MEMBAR.ALL.CTA ;  /* 0x0000000000007992 */ /* 0x000bec0000008000 */
[----:B-----5:R-:W5:Y:S01]  /*0f00*/  FENCE.VIEW.ASYNC.S ;  /* 0x00000000000073c6 */ /* 0x020f620000000000 */
[----:B----4-:R-:W-:-:S02]  /*0f10*/  SEL R21, RZ, 0x1, P0 ;  /* 0x00000001ff157807 */ /* 0x010fc40000000000 */
[----:B------:R-:W-:Y:S02]  /*0f20*/  SEL R10, R10, RZ, P0 ;  /* 0x000000ff0a0a7207 */ /* 0x000fe40000000000 */
[----:B------:R-:W-:Y:S01]  /*0f30*/  LOP3.LUT R0, R0, R21, RZ, 0x3c, !PT ;  /* 0x0000001500007212 */ /* 0x000fe200078e3cff */
[----:B-----5:R-:W-:Y:S06]  /*0f40*/  BAR.SYNC.DEFER_BLOCKING 0x4, 0x20 ;  /* 0x0100800000007b1d */ /* 0x020fec0000010000 */
[----:B------:R4:W-:Y:S02]  /*0f50*/  SYNCS.ARRIVE.TRANS64.ART0 RZ, [R14+URZ+0x40], R7 ;  /* 0x000040070eff79a7 */ /* 0x0009e400085000ff */
.L_x_17:
[----:B------:R-:W-:-:S04]  /*0f60*/  IMAD.IADD R19, R16, 0x1, R19 ;  /* 0x0000000110137824 */ /* 0x000fc800078e0213 */
[C---:B---3--:R-:W-:Y:S01]  /*0f70*/  IMAD.HI.U32 R5, R19.reuse, R9, RZ ;  /* 0x0000000913057227 */ /* 0x048fe200078e00ff */
[----:B------:R-:W-:-:S04]  /*0f80*/  ISETP.GE.AND P0, PT, R19, 0x100, PT ;  /* 0x000001001300780c */ /* 0x000fc80003f06270 */
[----:B------:R-:W-:-:S04]  /*0f90*/  IADD3 R4, PT, PT, R19, -R5, RZ ;  /* 0x8000000513047210 */ /* 0x000fc80007ffe0ff */
[----:B------:R-:W-:-:S05]  /*0fa0*/  SHF.R.U32.HI R4, RZ, UR8, R4 ;  /* 0x00000008ff047c19 */ /* 0x000fca0008011604 */
[----:B------:R-:W-:-:S05]  /*0fb0*/  IMAD.IADD R4, R5, 0x1, R4 ;  /* 0x0000000105047824 */ /* 0x000fca00078e0204 */
[----:B----4-:R-:W-:-:S04]  /*0fc0*/  SHF.R.U32.HI R14, RZ, UR10, R4 ;  /* 0x0000000aff0e7c19 */ /* 0x010fc80008011604 */
[----:B------:R-:W-:-:S05]  /*0fd0*/  IADD3 R14, PT, PT, -R14, RZ, RZ ;  /* 0x000000ff0e0e7210 */ /* 0x000fca0007ffe1ff */
[----:B------:R-:W-:-:S04]  /*0fe0*/  IMAD R14, R8, R14, R19 ;  /* 0x0000000e080e7224 */ /* 0x000fc800078e0213 */
[----:B--2---:R-:W-:-:S04]  /*0ff0*/  IMAD.HI.U32 R5, R14, R3, RZ ;  /* 0x000000030e057227 */ /* 0x004fc800078e00ff */
[----:B------:R-:W-:-:S05]  /*1000*/  IMAD.IADD R4, R14, 0x1, -R5 ;  /* 0x000000010e047824 */ /* 0x000fca00078e0a05 */
[----:B------:R-:W-:-:S04]  /*1010*/  SHF.R.U32.HI R4, RZ, UR7, R4 ;  /* 0x00000007ff047c19 */ /* 0x000fc80008011604 */
[----:B------:R-:W-:-:S04]  /*1020*/  IADD3 R5, PT, PT, R5, R4, RZ ;  /* 0x0000000405057210 */ /* 0x000fc80007ffe0ff */
[----:B------:R-:W-:-:S05]  /*1030*/  SHF.R.U32.HI R5, RZ, UR11, R5 ;  /* 0x0000000bff057c19 */ /* 0x000fca0008011605 */
[----:B------:R-:W-:-:S04]  /*1040*/  IMAD.HI.U32 R7, R5, R12, RZ ;  /* 0x0000000c05077227 */ /* 0x000fc800078e00ff */
[----:B------:R-:W-:-:S05]  /*1050*/  IMAD.IADD R4, R5, 0x1, -R7 ;  /* 0x0000000105047824 */ /* 0x000fca00078e0a07 */
[----:B------:R-:W-:-:S04]  /*1060*/  SHF.R.U32.HI R4, RZ, UR13, R4 ;  /* 0x0000000dff047c19 */ /* 0x000fc80008011604 */
[----:B------:R-:W-:-:S04]  /*1070*/  IADD3 R4, PT, PT, R7, R4, RZ ;  /* 0x0000000407047210 */ /* 0x000fc80007ffe0ff */
[----:B------:R-:W-:-:S05]  /*1080*/  SHF.R.U32.HI R4, RZ, UR12, R4 ;  /* 0x0000000cff047c19 */ /* 0x000fca0008011604 */
[----:B------:R-:W-:-:S04]  /*1090*/  IMAD.MOV R4, RZ, RZ, -R4 ;  /* 0x000000ffff047224 */ /* 0x000fc800078e0a04 */
[----:B-1----:R-:W-:Y:S01]  /*10a0*/  IMAD R4, R11, R4, R5 ;  /* 0x000000040b047224 */ /* 0x002fe200078e0205 */
[----:B------:R-:W-:-:S03]  /*10b0*/  IADD3 R5, PT, PT, -R5, RZ, RZ ;  /* 0x000000ff05057210 */ /* 0x000fc60007ffe1ff */
[----:B------:R-:W-:Y:S02]  /*10c0*/  IMAD.IADD R4, R4, 0x1, R4 ;  /* 0x0000000104047824 */ /* 0x000fe400078e0204 */
[----:B------:R-:W-:-:S03]  /*10d0*/  IMAD R5, R2, R5, R14 ;  /* 0x0000000502057224 */ /* 0x000fc600078e020e */
[----:B------:R-:W-:Y:S01]  /*10e0*/  LOP3.LUT R4, R4, UR16, RZ, 0xfc, !PT ;  /* 0x0000001004047c12 */ /* 0x000fe2000f8efcff */
[----:B------:R-:W-:Y:S06]  /*10f0*/  @!P0 BRA `(.L_x_21) ;  /* 0xfffffff800fc8947 */ /* 0x000fec000383ffff */
.L_x_16:
[----:B------:R-:W3:Y:S01]  /*1100*/  S2UR UR32, SR_CgaCtaId ;  /* 0x00000000002079c3 */ /* 0x000ee20000008800 */
[----:B------:R-:W-:Y:S01]  /*1110*/  UMOV UR4, 0x400 ;  /* 0x0000040000047882 */ /* 0x000fe20000000000 */
[----:B------:R-:W-:Y:S01]  /*1120*/  IMAD.U32 R6, R0, -0x80000000, RZ ;  /* 0x8000000000067824 */ /* 0x000fe200078e00ff */
[C---:B------:R-:W-:Y:S01]  /*1130*/  ISETP.NE.AND P0, PT, R10.reuse, 0x1, PT ;  /* 0x000000010a00780c */ /* 0x040fe20003f05270 */
[----:B------:R-:W-:-:S05]  /*1140*/  VIADD R3, R10, 0x2 ;  /* 0x000000020a037836 */ /* 0x000fca0000000000 */
[----:B------:R-:W-:Y:S01]  /*1150*/  SEL R3, R3, 0x1, P0 ;  /* 0x0000000103037807 */ /* 0x000fe20000000000 */
[----:B---3--:R-:W-:-:S06]  /*1160*/  ULEA UR4, UR32, UR4, 0x18 ;  /* 0x0000000420047291 */ /* 0x008fcc000f8ec0ff */
[----:B--2---:R-:W-:-:S04]  /*1170*/  LEA R2, R10, UR4, 0x3 ;  /* 0x000000040a027c11 */ /* 0x004fc8000f8e18ff */
[----:B------:R-:W2:Y:S02]  /*1180*/  SYNCS.PHASECHK.TRANS64.TRYWAIT P1, [R2+URZ+0x50], R6 ;  /* 0x00005006020075a7 */ /* 0x000ea400080211ff */
[----:B--2---:R-:W-:Y:S05]  /*1190*/  @!P1 BRA `(.L_x_22) ;  /* 0x0000003400e09947 */ /* 0x004fea0003800000 */
.L_x_72:
[----:B------:R-:W-:Y:S02]  /*11a0*/  ELECT P2, URZ, PT ;  /* 0x0000000000ff782f */ /* 0x000fe40003840000 */
[C---:B------:R-:W-:Y:S01]  /*11b0*/  ISETP.NE.AND P0, PT, R3.reuse, 0x2, PT ;  /* 0x000000020300780c */ /* 0x040fe20003f05270 */
[----:B--2---:R-:W-:Y:S02]  /*11c0*/  IMAD.MOV.U32 R7, RZ, RZ, RZ ;  /* 0x000000ffff077224 */ /* 0x004fe400078e00ff */
[----:B------:R-:W-:Y:S01]  /*11d0*/  IMAD.MOV.U32 R11, RZ, RZ, 0x1 ;  /* 0x00000001ff0b7424 */ /* 0x000fe200078e00ff */
[----:B------:R-:W-:Y:S02]  /*11e0*/  ISETP.EQ.XOR P1, PT, R10, 0x1, !P0 ;  /* 0x000000010a00780c */ /* 0x000fe40004722a70 */
[----:B------:R-:W-:Y:S02]  /*11f0*/  SEL R3, R3, RZ, P0 ;  /* 0x000000ff03037207 */ /* 0x000fe40000000000 */
[----:B------:R-:W-:-:S02]  /*1200*/  SEL R9, RZ, 0x1, !P1 ;  /* 0x00000001ff097807 */ /* 0x000fc40004800000 */
[----:B------:R-:W-:Y:S02]  /*1210*/  LEA R3, R3, UR4, 0x3 ;  /* 0x0000000403037c11 */ /* 0x000fe4000f8e18ff */
[----:B------:R-:W-:Y:S01]  /*1220*/  @P2 LEA R10, R10, UR4, 0x4 ;  /* 0x000000040a0a2c11 */ /* 0x000fe2000f8e20ff */
[----:B------:R-:W-:Y:S01]  /*1230*/  @P2 IMAD.MOV.U32 R6, RZ, RZ, -0x1 ;  /* 0xffffffffff062424 */ /* 0x000fe200078e00ff */
[----:B------:R-:W-:-:S04]  /*1240*/  LOP3.LUT R9, R0, R9, RZ, 0x3c, !PT ;  /* 0x0000000900097212 */ /* 0x000fc800078e3cff */
[----:B------:R2:W-:Y:S01]  /*1250*/  @P2 STS.128 [R10+0x2c810], R4 ;  /* 0x02c810040a002388 */ /* 0x0005e20000000c00 */
[----:B------:R-:W-:Y:S01]  /*1260*/  IMAD.U32 R8, R9, -0x80000000, RZ ;  /* 0x8000000009087824 */ /* 0x000fe200078e00ff */
[----:B------:R3:W-:Y:S06]  /*1270*/  MEMBAR.ALL.CTA ;  /* 0x0000000000007992 */ /* 0x0007ec0000008000 */
[----:B---3--:R-:W3:Y:S02]  /*1280*/  FENCE.VIEW.ASYNC.S ;  /* 0x00000000000073c6 */ /* 0x008ee40000000000 */
[----:B---3--:R-:W-:Y:S06]  /*1290*/  BAR.SYNC.DEFER_BLOCKING 0x4, 0x20 ;  /* 0x0100800000007b1d */ /* 0x008fec0000010000 */
[----:B------:R2:W-:Y:S01]  /*12a0*/  SYNCS.ARRIVE.TRANS64.ART0 RZ, [R2+URZ+0x40], R11 ;  /* 0x0000400b02ff79a7 */ /* 0x0005e200085000ff */
[----:B------:R-:W3:Y:S02]  /*12b0*/  SYNCS.PHASECHK.TRANS64.TRYWAIT P0, [R3+URZ+0x50], R8 ;  /* 0x00005008030075a7 */ /* 0x000ee400080011ff */
[----:B--23--:R-:W-:Y:S05]  /*12c0*/  @!P0 BRA `(.L_x_23) ;  /* 0x0000003400ac8947 */ /* 0x00cfea0003800000 */
.L_x_15:
[----:B------:R-:W-:-:S13]  /*12d0*/  ISETP.NE.AND P0, PT, R123, 0x5, PT ;  /* 0x000000057b00780c */ /* 0x000fda0003f05270 */
[----:B------:R-:W-:Y:S05]  /*12e0*/  @P0 BRA `(.L_x_24) ;  /* 0x0000000400f40947 */ /* 0x000fea0003800000 */
[----:B------:R-:W-:Y:S02]  /*12f0*/  UMOV UR4, 0x400 ;  /* 0x0000040000047882 */ /* 0x000fe40000000000 */
[----:B------:R-:W-:-:S09]  /*1300*/  ULEA UR32, UR32, UR4, 0x18 ;  /* 0x0000000420207291 */ /* 0x000fd2000f8ec0ff */
[----:B------:R-:W3:Y:S02]  /*1310*/  SYNCS.PHASECHK.TRANS64.TRYWAIT P0, [UR32+0x40], RZ ;  /* 0x000040ffff0075a7 */ /* 0x000ee40008001120 */
[----:B---3--:R-:W-:Y:S05]  /*1320*/  @!P0 BRA `(.L_x_25) ;  /* 0x0000003400ac8947 */ /* 0x008fea0003800000 */
.L_x_75:
[----:B------:R-:W4:Y:S01]  /*1330*/  LDS.128 R4, [UR32+0x2c810] ;  /* 0x02c81020ff047984 */ /* 0x000f220008000c00 */
[----:B---3--:R-:W-:Y:S01]  /*1340*/  HFMA2 R0, -RZ, RZ, 0, 5.9604644775390625e-08 ;  /* 0x00000001ff007431 */ /* 0x008fe200000001ff */
[----:B------:R-:W-:Y:S01]  /*1350*/  UMOV UR35, 0x1 ;  /* 0x0000000100237882 */ /* 0x000fe20000000000 */
[----:B------:R-:W-:Y:S01]  /*1360*/  UMOV UR34, URZ ;  /* 0x000000ff00227c82 */ /* 0x000fe20008000000 */
[----:B------:R3:W-:Y:S06]  /*1370*/  MEMBAR.ALL.CTA ;  /* 0x0000000000007992 */ /* 0x0007ec0000008000 */
[----:B---3--:R-:W3:Y:S02]  /*1380*/  FENCE.VIEW.ASYNC.S ;  /* 0x00000000000073c6 */ /* 0x008ee40000000000 */
[----:B---3--:R3:W-:Y:S01]  /*1390*/  SYNCS.ARRIVE.TRANS64.ART0 RZ, [UR32+0x50], R0 ;  /* 0x00005000ffff79a7 */ /* 0x0087e20008500020 */
[----:B----4-:R-:W-:-:S13]  /*13a0*/  ISETP.NE.AND P0, PT, R7, 0x1, PT ;  /* 0x000000010700780c */ /* 0x010fda0003f05270 */
[----:B---3--:R-:W-:Y:S05]  /*13b0*/  @P0 BRA `(.L_x_26) ;  /* 0x0000000400800947 */ /* 0x008fea0003800000 */
[----:B------:R-:W3:Y:S01]  /*13c0*/  LDCU.64 UR4, c[0x0][0x348] ;  /* 0x00006900ff0477ac */ /* 0x000ee20008000a00 */
[----:B------:R-:W-:Y:S01]  /*13d0*/  R2UR UR12, R5 ;  /* 0x00000000050c72ca */ /* 0x000fe200000e0000 */
[----:B------:R-:W-:Y:S01]  /*13e0*/  IMAD.MOV.U32 R8, RZ, RZ, 0x1 ;  /* 0x00000001ff087424 */ /* 0x000fe200078e00ff */
[----:B------:R-:W-:Y:S01]  /*13f0*/  R2UR UR20, R4 ;  /* 0x00000000041472ca */ /* 0x000fe200000e0000 */
[----:B------:R-:W-:Y:S01]  /*1400*/  IMAD.MOV.U32 R2, RZ, RZ, RZ ;  /* 0x000000ffff027224 */ /* 0x000fe200078e00ff */
[----:B------:R-:W-:Y:S01]  /*1410*/  R2UR UR28, R6 ;  /* 0x00000000061c72ca */ /* 0x000fe200000e0000 */
[----:B------:R-:W-:Y:S01]  /*1420*/  UMOV UR35, 0x1 ;  /* 0x0000000100237882 */ /* 0x000fe20000000000 */
[----:B------:R-:W-:Y:S01]  /*1430*/  UMOV UR34, URZ ;  /* 0x000000ff00227c82 */ /* 0x000fe20008000000 */
[----:B------:R-:W-:Y:S01]  /*1440*/  UMOV UR18, URZ ;  /* 0x000000ff00127c82 */ /* 0x000fe20008000000 */
[----:B------:R-:W-:Y:S01]  /*1450*/  UMOV UR10, URZ ;  /* 0x000000ff000a7c82 */ /* 0x000fe20008000000 */
[----:B---3--:R-:W-:-:S02]  /*1460*/  UIADD3 UR42, UP3, UPT, UR4, 0x40, URZ ;  /* 0x00000040042a7890 */ /* 0x008fc4000ff7e0ff */
[----:B------:R-:W-:Y:S02]  /*1470*/  UIADD3 UR40, UP2, UPT, UR4, 0xc0, URZ ;  /* 0x000000c004287890 */ /* 0x000fe4000ff5e0ff */
[----:B------:R-:W-:Y:S02]  /*1480*/  UIADD3 UR38, UP1, UPT, UR4, 0x140, URZ ;  /* 0x0000014004267890 */ /* 0x000fe4000ff3e0ff */
[----:B------:R-:W-:Y:S02]  /*1490*/  UIADD3 UR36, UP0, UPT, UR4, 0x1c0, URZ ;  /* 0x000001c004247890 */ /* 0x000fe4000ff1e0ff */
[----:B------:R-:W-:Y:S02]  /*14a0*/  UIADD3.X UR43, UPT, UPT, URZ, UR5, URZ, UP3, !UPT ;  /* 0x00000005ff2b7290 */ /* 0x000fe40009ffe4ff */
[----:B------:R-:W-:Y:S02]  /*14b0*/  UIADD3.X UR41, UPT, UPT, URZ, UR5, URZ, UP2, !UPT ;  /* 0x00000005ff297290 */ /* 0x000fe400097fe4ff */
[----:B------:R-:W-:-:S02]  /*14c0*/  UIADD3.X UR39, UPT, UPT, URZ, UR5, URZ, UP1, !UPT ;  /* 0x00000005ff277290 */ /* 0x000fc40008ffe4ff */
[----:B------:R-:W-:-:S12]  /*14d0*/  UIADD3.X UR37, UPT, UPT, URZ, UR5, URZ, UP0, !UPT ;  /* 0x00000005ff257290 */ /* 0x000fd800087fe4ff */
.L_x_31:
[----:B------:R-:W-:Y:S01]  /*14e0*/  USHF.L.U32 UR4, UR35, 0x1f, URZ ;  /* 0x0000001f23047899 */ /* 0x000fe200080006ff */
[----:B------:R-:W-:Y:S01]  /*14f0*/  HFMA2 R4, -RZ, RZ, 0, -16 ;  /* 0x0000cc00ff047431 */ /* 0x000fe200000001ff */
[----:B------:R-:W-:Y:S02]  /*1500*/  ULEA UR5, UR34, UR32, 0x3 ;  /* 0x0000002022057291 */ /* 0x000fe4000f8e18ff */
[----:B------:R-:W-:Y:S02]  /*1510*/  ULEA UR27, UR12, UR15, 0x1 ;  /* 0x0000000f0c1b7291 */ /* 0x000fe4000f8e08ff */
[----:B--2---:R-:W-:Y:S01]  /*1520*/  MOV R3, UR4 ;  /* 0x0000000400037c02 */ /* 0x004fe20008000f00 */
[----:B------:R-:W-:Y:S02]  /*1530*/  USHF.L.U32 UR7, UR20, 0x7, URZ ;  /* 0x0000000714077899 */ /* 0x000fe400080006ff */
[----:B------:R-:W-:Y:S02]  /*1540*/  UIADD3 UR12, UPT, UPT, UR15, UR12, UR12 ;  /* 0x0000000c0f0c7290 */ /* 0x000fe4000fffe00c */
[----:B------:R2:W3:Y:S01]  /*1550*/  SYNCS.PHASECHK.TRANS64.TRYWAIT P2, [UR5+0x18], R3 ;  /* 0x00001803ff0075a7 */ /* 0x0004e20008041105 */
[----:B------:R-:W-:Y:S01]  /*1560*/  USHF.L.U32 UR27, UR27, 0x7, URZ ;  /* 0x000000071b1b7899 */ /* 0x000fe200080006ff */
[----:B------:R-:W-:-:S11]  /*1570*/  UMOV UR33, URZ ;  /* 0x000000ff00217c82 */ /* 0x000fd60008000000 */
.L_x_29:
[----:B----4-:R-:W-:Y:S02]  /*1580*/  UIADD3 UR9, UPT, UPT, UR34, 0x1, URZ ;  /* 0x0000000122097890 */ /* 0x010fe4000fffe0ff */
[----:B------:R-:W-:Y:S02]  /*1590*/  USHF.L.U32 UR4, UR34, 0xf, URZ ;  /* 0x0000000f22047899 */ /* 0x000fe400080006ff */
[----:B------:R-:W-:Y:S02]  /*15a0*/  USHF.L.U32 UR24, UR34, 0x10, URZ ;  /* 0x0000001022187899 */ /* 0x000fe400080006ff */
[----:B------:R-:W-:Y:S02]  /*15b0*/  USHF.L.U32 UR6, UR33, 0x8, URZ ;  /* 0x0000000821067899 */ /* 0x000fe400080006ff */
[----:B------:R-:W-:Y:S02]  /*15c0*/  ULEA UR5, UR34, UR32, 0x3 ;  /* 0x0000002022057291 */ /* 0x000fe4000f8e18ff */
[----:B------:R-:W-:-:S02]  /*15d0*/  UISETP.NE.AND UP0, UPT, UR9, 0x3, UPT ;  /* 0x000000030900788c */ /* 0x000fc4000bf05270 */
[----:B------:R-:W-:Y:S02]  /*15e0*/  ULEA UR16, UR34, UR32, 0xa ;  /* 0x0000002022107291 */ /* 0x000fe4000f8e50ff */
[----:B------:R-:W-:Y:S02]  /*15f0*/  ULEA UR8, UR34, UR15, 0x1 ;  /* 0x0000000f22087291 */ /* 0x000fe4000f8e08ff */
[----:B------:R-:W-:Y:S02]  /*1600*/  ULEA.HI.SX32 UR4, UR4, UR32, 0x1f ;  /* 0x0000002004047291 */ /* 0x000fe4000f8ffaff */
[----:B------:R-:W-:Y:S02]  /*1610*/  USHF.R.S32.HI UR24, URZ, 0x1, UR24 ;  /* 0x00000001ff187899 */ /* 0x000fe40008011418 */
[----:B------:R-:W-:Y:S02]  /*1620*/  USEL UR34, UR9, URZ, UP0 ;  /* 0x000000ff09227287 */ /* 0x000fe40008000000 */
[----:B------:R-:W-:Y:S01]  /*1630*/  USEL UR11, URZ, 0x1, UP0 ;  /* 0x00000001ff0b7887 */ /* 0x000fe20008000000 */
[----:B------:R-:W-:Y:S01]  /*1640*/  UMOV UR29, 0x30000 ;  /* 0x00030000001d7882 */ /* 0x000fe20000000000 */
[----:B------:R-:W-:-:S02]  /*1650*/  UIADD3 UR19, UPT, UPT, UR33, UR33, URZ ;  /* 0x0000002121137290 */ /* 0x000fc4000fffe0ff */
[----:B------:R-:W-:Y:S02]  /*1660*/  ULEA UR8, UR8, UR32, 0xa ;  /* 0x0000002008087291 */ /* 0x000fe4000f8e50ff */
[----:B------:R-:W-:Y:S02]  /*1670*/  UIADD3 UR16, UPT, UPT, UR16, 0x2a400, URZ ;  /* 0x0002a40010107890 */ /* 0x000fe4000fffe0ff */
[----:B------:R-:W-:Y:S02]  /*1680*/  ULEA UR24, UR15, UR24, 0xe ;  /* 0x000000180f187291 */ /* 0x000fe4000f8e70ff */
[----:B------:R-:W-:Y:S02]  /*1690*/  UIADD3 UR4, UPT, UPT, UR4, 0x6400, URZ ;  /* 0x0000640004047890 */ /* 0x000fe4000fffe0ff */
[----:B------:R-:W-:Y:S01]  /*16a0*/  UISETP.GT.U32.AND UP0, UPT, UR33, 0xe, UPT ;  /* 0x0000000e2100788c */ /* 0x000fe2000bf04070 */
[----:B------:R-:W-:Y:S01]  /*16b0*/  UMOV UR13, UR28 ;  /* 0x0000001c000d7c82 */ /* 0x000fe20008000000 */
[----:B------:R-:W-:Y:S01]  /*16c0*/  UMOV UR25, UR5 ;  /* 0x0000000500197c82 */ /* 0x000fe20008000000 */
[----:B------:R-:W-:Y:S01]  /*16d0*/  UMOV UR26, UR6 ;  /* 0x00000006001a7c82 */ /* 0x000fe20008000000 */
[----:B------:R-:W-:Y:S01]  /*16e0*/  UMOV UR17, UR5 ;  /* 0x0000000500117c82 */ /* 0x000fe20008000000 */
[----:B------:R-:W-:Y:S01]  /*16f0*/  UMOV UR9, UR5 ;  /* 0x0000000500097c82 */ /* 0x000fe20008000000 */
[----:B--23--:R-:W-:Y:S05]  /*1700*/  @P2 BRA `(.L_x_27) ;  /* 0x0000000000102947 */ /* 0x00cfea0003800000 */
[----:B------:R-:W-:-:S06]  /*1710*/  USHF.L.U32 UR30, UR35, 0x1f, URZ ;  /* 0x0000001f231e7899 */ /* 0x000fcc00080006ff */
[----:B--2---:R-:W-:-:S04]  /*1720*/  MOV R3, UR30 ;  /* 0x0000001e00037c02 */ /* 0x004fc80008000f00 */
[----:B------:R-:W2:Y:S02]  /*1730*/  SYNCS.PHASECHK.TRANS64.TRYWAIT P0, [UR5+0x18], R3 ;  /* 0x00001803ff0075a7 */ /* 0x000ea40008001105 */
[----:B--2---:R-:W-:Y:S05]  /*1740*/  @!P0 BRA `(.L_x_28) ;  /* 0x0000003000bc8947 */ /* 0x004fea0003800000 */
.L_x_27:
[----:B------:R-:W-:Y:S02]  /*1750*/  ELECT P1, URZ, PT ;  /* 0x0000000000ff782f */ /* 0x000fe40003820000 */
[----:B------:R-:W-:Y:S01]  /*1760*/  PLOP3.LUT P0, PT, PT, PT, UP0, 0x80, 0x8 ;  /* 0x000000000008781c */ /* 0x000fe20003f0f008 */
[----:B------:R-:W-:Y:S01]  /*1770*/  UIADD3 UR24, UPT, UPT, UR32, UR24, URZ ;  /* 0x0000001820187290 */ /* 0x000fe2000fffe0ff */
[----:B------:R-:W-:Y:S01]  /*1780*/  PLOP3.LUT P2, PT, PT, PT, PT, 0x80, 0x8 ;  /* 0x000000000008781c */ /* 0x000fe20003f4f070 */
[----:B------:R-:W-:Y:S02]  /*1790*/  ULOP3.LUT UR35, UR35, UR11, URZ, 0x3c, !UPT ;  /* 0x0000000b23237292 */ /* 0x000fe4000f8e3cff */
[----:B------:R-:W-:Y:S02]  /*17a0*/  UIADD3 UR24, UPT, UPT, UR24, 0x12400, URZ ;  /* 0x0001240018187890 */ /* 0x000fe4000fffe0ff */
[----:B------:R-:W-:Y:S02]  /*17b0*/  UIADD3 UR8, UPT, UPT, UR8, 0x2b000, URZ ;  /* 0x0002b00008087890 */ /* 0x000fe4000fffe0ff */
[----:B------:R-:W-:-:S02]  /*17c0*/  @!UP0 USHF.L.U32 UR30, UR35, 0x1f, URZ ;  /* 0x0000001f231e8899 */ /* 0x000fc400080006ff */
[----:B------:R-:W-:Y:S01]  /*17d0*/  @!UP0 ULEA UR31, UR34, UR32, 0x3 ;  /* 0x00000020221f8291 */ /* 0x000fe2000f8e18ff */
[----:B------:R4:W-:Y:S01]  /*17e0*/  @P1 SYNCS.ARRIVE.TRANS64 RZ, [UR5], R4 ;  /* 0x00000004ffff19a7 */ /* 0x0009e20008000005 */
[----:B------:R4:W-:Y:S01]  /*17f0*/  UTMALDG.2D [UR4], [UR42], desc[URZ] ;  /* 0x0000ff042a0075b4 */ /* 0x0009e20008009000 */
[----:B------:R-:W-:Y:S01]  /*1800*/  UMOV UR11, UR19 ;  /* 0x00000013000b7c82 */ /* 0x000fe20008000000 */
[----:B--2---:R-:W-:Y:S01]  /*1810*/  IMAD.U32 R3, RZ, RZ, UR30 ;  /* 0x0000001eff037e24 */ /* 0x004fe2000f8e00ff */
[----:B------:R-:W-:-:S04]  /*1820*/  UIADD3 UR33, UPT, UPT, UR33, 0x1, URZ ;  /* 0x0000000121217890 */ /* 0x000fc8000fffe0ff */
[----:B------:R-:W-:Y:S01]  /*1830*/  UISETP.NE.AND UP0, UPT, UR33, 0x10, UPT ;  /* 0x000000102100788c */ /* 0x000fe2000bf05270 */
[----:B------:R4:W-:Y:S01]  /*1840*/  UTMALDG.3D.MULTICAST [UR24], [UR40], UR29, desc[URZ] ;  /* 0x0000ff18280073b4 */ /* 0x0009e2000801181d */
[----:B------:R4:W-:Y:S01]  /*1850*/  UTMALDG.3D [UR16], [UR38], desc[URZ] ;  /* 0x0000ff10260075b4 */ /* 0x0009e20008011000 */
[----:B------:R4:W-:Y:S01]  /*1860*/  UTMALDG.4D.MULTICAST [UR8], [UR36], UR29, desc[URZ] ;  /* 0x0000ff08240073b4 */ /* 0x0009e2000801981d */
[----:B------:R4:W2:Y:S05]  /*1870*/  @!P0 SYNCS.PHASECHK.TRANS64.TRYWAIT P2, [UR31+0x18], R3 ;  /* 0x00001803ff0085a7 */ /* 0x0008aa000804111f */
[----:B------:R-:W-:Y:S05]  /*1880*/  BRA.U UP0, `(.L_x_29) ;  /* 0xfffffffd003c7547 */ /* 0x000fea000b83ffff */
[----:B----4-:R-:W-:Y:S02]  /*1890*/  LEA R3, R8, UR32, 0x3 ;  /* 0x0000002008037c11 */ /* 0x010fe4000f8e18ff */
[----:B------:R-:W-:-:S04]  /*18a0*/  SHF.L.U32 R4, R2, 0x1f, RZ ;  /* 0x0000001f02047819 */ /* 0x000fc800000006ff */
[----:B------:R-:W3:Y:S02]  /*18b0*/  SYNCS.PHASECHK.TRANS64.TRYWAIT P0, [R3+URZ+0x40], R4 ;  /* 0x00004004030075a7 */ /* 0x000ee400080011ff */
[----:B---3--:R-:W-:Y:S05]  /*18c0*/  @!P0 BRA `(.L_x_30) ;  /* 0x00000030007c8947 */ /* 0x008fea0003800000 */
.L_x_78:
[C---:B------:R-:W-:Y:S01]  /*18d0*/  LEA R4, R8.reuse, UR32, 0x4 ;  /* 0x0000002008047c11 */ /* 0x040fe2000f8e20ff */
[----:B------:R-:W-:-:S05]  /*18e0*/  VIADD R8, R8, 0x1 ;  /* 0x0000000108087836 */ /* 0x000fca0000000000 */
[----:B---3--:R-:W3:Y:S01]  /*18f0*/  LDS.128 R4, [R4+0x2c810] ;  /* 0x02c8100004047984 */ /* 0x008ee20000000c00 */
[C---:B------:R-:W-:Y:S01]  /*1900*/  ISETP.NE.AND P1, PT, R8.reuse, 0x2, PT ;  /* 0x000000020800780c */ /* 0x040fe20003f25270 */
[----:B------:R4:W-:Y:S06]  /*1910*/  MEMBAR.ALL.CTA ;  /* 0x0000000000007992 */ /* 0x0009ec0000008000 */
[----:B----4-:R-:W4:Y:S01]  /*1920*/  FENCE.VIEW.ASYNC.S ;  /* 0x00000000000073c6 */ /* 0x010f220000000000 */
[----:B------:R-:W-:Y:S01]  /*1930*/  SEL R8, R8, RZ, P1 ;  /* 0x000000ff08087207 */ /* 0x000fe20000800000 */
[----:B----4-:R4:W-:Y:S01]  /*1940*/  SYNCS.ARRIVE.TRANS64.ART0 RZ, [R3+URZ+0x50], R0 ;  /* 0x0000500003ff79a7 */ /* 0x0109e200085000ff */
[----:B---3--:R-:W-:-:S02]  /*1950*/  ISETP.NE.AND P0, PT, R7, 0x1, PT ;  /* 0x000000010700780c */ /* 0x008fc40003f05270 */
[----:B------:R-:W-:Y:S02]  /*1960*/  R2UR UR12, R5 ;  /* 0x00000000050c72ca */ /* 0x000fe400000e0000 */
[----:B------:R-:W-:Y:S02]  /*1970*/  R2UR UR20, R4 ;  /* 0x00000000041472ca */ /* 0x000fe400000e0000 */
[----:B------:R-:W-:Y:S02]  /*1980*/  R2UR UR28, R6 ;  /* 0x00000000061c72ca */ /* 0x000fe400000e0000 */
[----:B----4-:R-:W-:-:S04]  /*1990*/  SEL R3, RZ, 0x1, P1 ;  /* 0x00000001ff037807 */ /* 0x010fc80000800000 */
[----:B------:R-:W-:Y:S01]  /*19a0*/  LOP3.LUT R2, R2, R3, RZ, 0x3c, !PT ;  /* 0x0000000302027212 */ /* 0x000fe200078e3cff */
[----:B------:R-:W-:Y:S08]  /*19b0*/  @!P0 BRA `(.L_x_31) ;  /* 0xfffffff800c88947 */ /* 0x000ff0000383ffff */
.L_x_26:
[----:B------:R-:W-:Y:S02]  /*19c0*/  UISETP.NE.AND UP0, UPT, UR34, 0x2, UPT ;  /* 0x000000022200788c */ /* 0x000fe4000bf05270 */
[----:B------:R-:W-:-:S04]  /*19d0*/  UIADD3 UR4, UPT, UPT, UR34, 0x2, URZ ;  /* 0x0000000222047890 */ /* 0x000fc8000fffe0ff */
[----:B------:R-:W-:-:S04]  /*19e0*/  USEL UR4, UR4, 0x1, UP0 ;  /* 0x0000000104047887 */ /* 0x000fc80008000000 */
[----:B------:R-:W-:-:S04]  /*19f0*/  UISETP.NE.AND UP0, UPT, UR4, 0x3, UPT ;  /* 0x000000030400788c */ /* 0x000fc8000bf05270 */
[----:B------:R-:W-:Y:S02]  /*1a00*/  UISETP.EQ.XOR UP1, UPT, UR34, 0x2, !UP0 ;  /* 0x000000022200788c */ /* 0x000fe4000c722a70 */
[----:B------:R-:W-:Y:S02]  /*1a10*/  USEL UR4, UR4, URZ, UP0 ;  /* 0x000000ff04047287 */ /* 0x000fe40008000000 */
[----:B------:R-:W-:Y:S02]  /*1a20*/  USEL UR5, URZ, 0x1, !UP1 ;  /* 0x00000001ff057887 */ /* 0x000fe4000c800000 */
[----:B------:R-:W-:Y:S02]  /*1a30*/  ULEA UR4, UR4, UR32, 0x3 ;  /* 0x0000002004047291 */ /* 0x000fe4000f8e18ff */
[----:B------:R-:W-:-:S04]  /*1a40*/  ULOP3.LUT UR5, UR35, UR5, URZ, 0x3c, !UPT ;  /* 0x0000000523057292 */ /* 0x000fc8000f8e3cff */
[----:B------:R-:W-:-:S06]  /*1a50*/  USHF.L.U32 UR5, UR5, 0x1f, URZ ;  /* 0x0000001f05057899 */ /* 0x000fcc00080006ff */
[----:B------:R-:W-:-:S04]  /*1a60*/  MOV R0, UR5 ;  /* 0x0000000500007c02 */ /* 0x000fc80008000f00 */
[----:B------:R-:W3:Y:S02]  /*1a70*/  SYNCS.PHASECHK.TRANS64.TRYWAIT P0, [UR4+0x18], R0 ;  /* 0x00001800ff0075a7 */ /* 0x000ee40008001104 */
[----:B---3--:R-:W-:Y:S05]  /*1a80*/  @!P0 BRA `(.L_x_32) ;  /* 0x0000003000248947 */ /* 0x008fea0003800000 */
.L_x_80:
[----:B------:R-:W-:-:S13]  /*1a90*/  ELECT P0, URZ, PT ;  /* 0x0000000000ff782f */ /* 0x000fda0003800000 */
[----:B--2---:R-:W-:-:S04]  /*1aa0*/  @P0 MOV R0, 0xcc00 ;  /* 0x0000cc0000000802 */ /* 0x004fc80000000f00 */
[----:B------:R3:W-:Y:S03]  /*1ab0*/  @P0 SYNCS.ARRIVE.TRANS64 RZ, [UR4], R0 ;  /* 0x00000000ffff09a7 */ /* 0x0007e60008000004 */
.L_x_24:
[----:B------:R-:W-:-:S13]  /*1ac0*/  ISETP.NE.AND P0, PT, R123, 0x4, PT ;  /* 0x000000047b00780c */ /* 0x000fda0003f05270 */
[----:B------:R-:W-:Y:S05]  /*1ad0*/  @P0 BRA `(.L_x_33) ;  /* 0x0000000800d80947 */ /* 0x000fea0003800000 */
[----:B------:R-:W4:Y:S08]  /*1ae0*/  S2UR UR12, SR_CgaCtaId ;  /* 0x00000000000c79c3 */ /* 0x000f300000008800 */
[----:B------:R-:W-:Y:S06]  /*1af0*/  BAR.SYNC.DEFER_BLOCKING 0x3, 0xa0 ;  /* 0x00c2800000007b1d */ /* 0x000fec0000010000 */
[----:B------:R-:W-:-:S02]  /*1b00*/  UMOV UR4, 0x400 ;  /* 0x0000040000047882 */ /* 0x000fc40000000000 */
[----:B----4-:R-:W-:-:S09]  /*1b10*/  ULEA UR12, UR12, UR4, 0x18 ;  /* 0x000000040c0c7291 */ /* 0x010fd2000f8ec0ff */
[----:B---3--:R-:W3:Y:S01]  /*1b20*/  LDS R0, [UR12+0x68] ;  /* 0x0000680cff007984 */ /* 0x008ee20008000800 */
[----:B------:R-:W4:Y:S02]  /*1b30*/  SYNCS.PHASECHK.TRANS64.TRYWAIT P0, [UR12+0x40], RZ ;  /* 0x000040ffff0075a7 */ /* 0x000f24000800110c */
[----:B---34-:R-:W-:Y:S05]  /*1b40*/  @!P0 BRA `(.L_x_34) ;  /* 0x0000003000148947 */ /* 0x018fea0003800000 */
.L_x_82:
[----:B--2---:R-:W2:Y:S01]  /*1b50*/  LDS R3, [UR12+0x2c81c] ;  /* 0x02c81c0cff037984 */ /* 0x004ea20008000800 */
[----:B---3--:R-:W-:Y:S01]  /*1b60*/  IMAD.MOV.U32 R2, RZ, RZ, 0x1 ;  /* 0x00000001ff027424 */ /* 0x008fe200078e00ff */
[----:B------:R-:W-:Y:S01]  /*1b70*/  R2UR UR36, R0 ;  /* 0x00000000002472ca */ /* 0x000fe200000e0000 */
[----:B------:R-:W-:Y:S01]  /*1b80*/  UMOV UR35, 0x1 ;  /* 0x0000000100237882 */ /* 0x000fe20000000000 */
[----:B------:R3:W-:Y:S06]  /*1b90*/  MEMBAR.ALL.CTA ;  /* 0x0000000000007992 */ /* 0x0007ec0000008000 */
[----:B---3--:R-:W3:Y:S02]  /*1ba0*/  FENCE.VIEW.ASYNC.S ;  /* 0x00000000000073c6 */ /* 0x008ee40000000000 */
[----:B---3--:R3:W-:Y:S01]  /*1bb0*/  SYNCS.ARRIVE.TRANS64.ART0 RZ, [UR12+0x50], R2 ;  /* 0x00005002ffff79a7 */ /* 0x0087e2000850000c */
[----:B--2---:R-:W-:-:S13]  /*1bc0*/  ISETP.NE.AND P0, PT, R3, 0x1, PT ;  /* 0x000000010300780c */ /* 0x004fda0003f05270 */
[----:B---3--:R-:W-:Y:S05]  /*1bd0*/  @P0 BRA `(.L_x_35) ;  /* 0x0000000800800947 */ /* 0x008fea0003800000 */
[----:B------:R-:W-:Y:S01]  /*1be0*/  UIADD3 UR10, UPT, UPT, UR36, 0x1d0, URZ ;  /* 0x000001d0240a7890 */ /* 0x000fe2000fffe0ff */
[----:B------:R-:W-:Y:S01]  /*1bf0*/  HFMA2 R6, -RZ, RZ, 0, 5.9604644775390625e-08 ;  /* 0x00000001ff067431 */ /* 0x000fe200000001ff */
[----:B------:R-:W-:Y:S01]  /*1c00*/  UIADD3 UR8, UPT, UPT, UR36, 0x1d4, URZ ;  /* 0x000001d424087890 */ /* 0x000fe2000fffe0ff */
[----:B------:R-:W-:Y:S01]  /*1c10*/  MOV R5, RZ ;  /* 0x000000ff00057202 */ /* 0x000fe20000000f00 */
[----:B------:R-:W-:Y:S02]  /*1c20*/  UIADD3 UR6, UPT, UPT, UR36, -0x7ffffe30, URZ ;  /* 0x800001d024067890 */ /* 0x000fe4000fffe0ff */
[----:B------:R-:W-:Y:S02]  /*1c30*/  UIADD3 UR4, UPT, UPT, UR36, -0x7ffffe2c, URZ ;  /* 0x800001d424047890 */ /* 0x000fe4000fffe0ff */
[----:B------:R-:W-:Y:S01]  /*1c40*/  UIADD3 UR13, UPT, UPT, UR12, 0x6400, URZ ;  /* 0x000064000c0d7890 */ /* 0x000fe2000fffe0ff */
[----:B------:R-:W-:Y:S01]  /*1c50*/  UMOV UR32, 0x8c02480 ;  /* 0x08c0248000207882 */ /* 0x000fe20000000000 */
[----:B------:R-:W-:-:S02]  /*1c60*/  UIADD3 UR11, UPT, UPT, UR36, 0x1e0, URZ ;  /* 0x000001e0240b7890 */ /* 0x000fc4000fffe0ff */
[----:B------:R-:W-:Y:S02]  /*1c70*/  UIADD3 UR9, UPT, UPT, UR36, 0x1e8, URZ ;  /* 0x000001e824097890 */ /* 0x000fe4000fffe0ff */
[----:B------:R-:W-:Y:S02]  /*1c80*/  UIADD3 UR7, UPT, UPT, UR36, -0x7ffffe20, URZ ;  /* 0x800001e024077890 */ /* 0x000fe4000fffe0ff */
[----:B------:R-:W-:Y:S02]  /*1c90*/  UIADD3 UR5, UPT, UPT, UR36, -0x7ffffe18, URZ ;  /* 0x800001e824057890 */ /* 0x000fe4000fffe0ff */
[----:B------:R-:W-:Y:S02]  /*1ca0*/  USHF.R.U32.HI UR31, URZ, 0x1, UR10 ;  /* 0x00000001ff1f7899 */ /* 0x000fe4000801160a */
[----:B------:R-:W-:Y:S02]  /*1cb0*/  USHF.R.U32.HI UR28, URZ, 0x1, UR6 ;  /* 0x00000001ff1c7899 */ /* 0x000fe40008011606 */
[----:B------:R-:W-:-:S02]  /*1cc0*/  USHF.R.U32.HI UR18, URZ, 0x1, UR8 ;  /* 0x00000001ff127899 */ /* 0x000fc40008011608 */
[----:B------:R-:W-:Y:S02]  /*1cd0*/  USHF.R.U32.HI UR16, URZ, 0x1, UR4 ;  /* 0x00000001ff107899 */ /* 0x000fe40008011604 */
[----:B------:R-:W-:Y:S02]  /*1ce0*/  UIADD3 UR19, UPT, UPT, UR12, 0x2b000, URZ ;  /* 0x0002b0000c137890 */ /* 0x000fe4000fffe0ff */
[----:B------:R-:W-:Y:S02]  /*1cf0*/  UIADD3 UR20, UPT, UPT, UR12, 0x2a400, URZ ;  /* 0x0002a4000c147890 */ /* 0x000fe4000fffe0ff */
[----:B------:R-:W-:Y:S02]  /*1d00*/  UIADD3 UR24, UPT, UPT, UR12, 0x12400, URZ ;  /* 0x000124000c187890 */ /* 0x000fe4000fffe0ff */
[----:B------:R-:W-:Y:S02]  /*1d10*/  ULOP3.LUT UR29, UR21, 0x3, URZ, 0xfc, !UPT ;  /* 0x00000003151d7892 */ /* 0x000fe4000f8efcff */
[----:B------:R-:W-:-:S02]  /*1d20*/  USEL UR38, URZ, 0x4000, UP6 ;  /* 0x00004000ff267887 */ /* 0x000fc4000b000000 */
[----:B------:R-:W-:Y:S02]  /*1d30*/  ULOP3.LUT UR26, UR21, 0xffff, URZ, 0xc0, !UPT ;  /* 0x0000ffff151a7892 */ /* 0x000fe4000f8ec0ff */
[----:B------:R-:W-:Y:S02]  /*1d40*/  USEL UR32, UR32, 0x8c00480, !UP5 ;  /* 0x08c0048020207887 */ /* 0x000fe4000e800000 */
[----:B------:R-:W-:Y:S02]  /*1d50*/  USHF.R.U32.HI UR21, URZ, 0x4, UR13 ;  /* 0x00000004ff157899 */ /* 0x000fe4000801160d */
[----:B------:R-:W-:Y:S02]  /*1d60*/  USHF.R.U32.HI UR30, URZ, 0x1a, UR11 ;  /* 0x0000001aff1e7899 */ /* 0x000fe4000801160b */
[----:B------:R-:W-:Y:S02]  /*1d70*/  USHF.R.U32.HI UR25, URZ, 0x1a, UR7 ;  /* 0x0000001aff197899 */ /* 0x000fe40008011607 */
[----:B------:R-:W-:-:S02]  /*1d80*/  USHF.R.U32.HI UR17, URZ, 0x1a, UR9 ;  /* 0x0000001aff117899 */ /* 0x000fc40008011609 */
[----:B------:R-:W-:Y:S02]  /*1d90*/  USHF.R.U32.HI UR13, URZ, 0x1a, UR5 ;  /* 0x0000001aff0d7899 */ /* 0x000fe40008011605 */
[----:B------:R-:W-:Y:S02]  /*1da0*/  ULOP3.LUT UR31, UR31, 0x60000000, URZ, 0xc0, !UPT ;  /* 0x600000001f1f7892 */ /* 0x000fe4000f8ec0ff */
[----:B------:R-:W-:Y:S02]  /*1db0*/  ULOP3.LUT UR28, UR28, 0x60000000, URZ, 0xc0, !UPT ;  /* 0x600000001c1c7892 */ /* 0x000fe4000f8ec0ff */
[----:B------:R-:W-:Y:S02]  /*1dc0*/  ULOP3.LUT UR18, UR18, 0x60000000, URZ, 0xc0, !UPT ;  /* 0x6000000012127892 */ /* 0x000fe4000f8ec0ff */
[----:B------:R-:W-:Y:S02]  /*1dd0*/  ULOP3.LUT UR16, UR16, 0x60000000, URZ, 0xc0, !UPT ;  /* 0x6000000010107892 */ /* 0x000fe4000f8ec0ff */
[----:B------:R-:W-:-:S02]  /*1de0*/  USHF.R.U32.HI UR19, URZ, 0x4, UR19 ;  /* 0x00000004ff137899 */ /* 0x000fc40008011613 */
[----:B------:R-:W-:Y:S02]  /*1df0*/  USHF.R.U32.HI UR20, URZ, 0x4, UR20 ;  /* 0x00000004ff147899 */ /* 0x000fe40008011614 */
[----:B------:R-:W-:Y:S02]  /*1e00*/  USHF.R.U32.HI UR24, URZ, 0x4, UR24 ;  /* 0x00000004ff187899 */ /* 0x000fe40008011618 */
[----:B------:R-:W-:Y:S02]  /*1e10*/  UIADD3 UR38, UPT, UPT, UR38, UR32, URZ ;  /* 0x0000002026267290 */ /* 0x000fe4000fffe0ff */
[----:B------:R-:W-:Y:S02]  /*1e20*/  ULOP3.LUT UR30, UR31, 0x30, UR30, 0xf8, !UPT ;  /* 0x000000301f1e7892 */ /* 0x000fe4000f8ef81e */
[----:B------:R-:W-:Y:S02]  /*1e30*/  ULOP3.LUT UR25, UR28, 0x30, UR25, 0xf8, !UPT ;  /* 0x000000301c197892 */ /* 0x000fe4000f8ef819 */
[----:B------:R-:W-:-:S02]  /*1e40*/  ULOP3.LUT UR17, UR18, 0x30, UR17, 0xf8, !UPT ;  /* 0x0000003012117892 */ /* 0x000fc4000f8ef811 */
[----:B------:R-:W-:Y:S02]  /*1e50*/  ULOP3.LUT UR13, UR16, 0x30, UR13, 0xf8, !UPT ;  /* 0x00000030100d7892 */ /* 0x000fe4000f8ef80d */
[----:B------:R-:W-:Y:S02]  /*1e60*/  ULOP3.LUT UR19, UR19, 0x3fc0, URZ, 0xc0, !UPT ;  /* 0x00003fc013137892 */ /* 0x000fe4000f8ec0ff */
[----:B------:R-:W-:Y:S02]  /*1e70*/  ULOP3.LUT UR20, UR20, 0x3fc0, URZ, 0xc0, !UPT ;  /* 0x00003fc014147892 */ /* 0x000fe4000f8ec0ff */
[----:B------:R-:W-:Y:S02]  /*1e80*/  ULOP3.LUT UR21, UR21, 0x3fc0, URZ, 0xc0, !UPT ;  /* 0x00003fc015157892 */ /* 0x000fe4000f8ec0ff */
[----:B------:R-:W-:Y:S02]  /*1e90*/  ULOP3.LUT UR24, UR24, 0x3fc0, URZ, 0xc0, !UPT ;  /* 0x00003fc018187892 */ /* 0x000fe4000f8ec0ff */
[----:B------:R-:W-:-:S02]  /*1ea0*/  ULOP3.LUT UR51, UR30, UR38, URZ, 0xfc, !UPT ;  /* 0x000000261e337292 */ /* 0x000fc4000f8efcff */
[----:B------:R-:W-:Y:S02]  /*1eb0*/  ULOP3.LUT UR45, UR25, UR38, URZ, 0xfc, !UPT ;  /* 0x00000026192d7292 */ /* 0x000fe4000f8efcff */
[----:B------:R-:W-:Y:S02]  /*1ec0*/  ULOP3.LUT UR41, UR17, UR38, URZ, 0xfc, !UPT ;  /* 0x0000002611297292 */ /* 0x000fe4000f8efcff */
[----:B------:R-:W-:Y:S02]  /*1ed0*/  ULOP3.LUT UR39, UR13, UR38, URZ, 0xfc, !UPT ;  /* 0x000000260d277292 */ /* 0x000fe4000f8efcff */
[----:B------:R-:W-:Y:S02]  /*1ee0*/  UIADD3 UR27, UPT, UPT, UR12, 0x30, URZ ;  /* 0x000000300c1b7890 */ /* 0x000fe4000fffe0ff */
[----:B------:R-:W-:Y:S02]  /*1ef0*/  ULOP3.LUT UR29, UR29, 0xffff, URZ, 0xc0, !UPT ;  /* 0x0000ffff1d1d7892 */ /* 0x000fe4000f8ec0ff */
[----:B------:R-:W-:-:S02]  /*1f00*/  ULOP3.LUT UR19, UR19, 0x10000, URZ, 0xfc, !UPT ;  /* 0x0001000013137892 */ /* 0x000fc4000f8efcff */
[----:B------:R-:W-:Y:S02]  /*1f10*/  ULOP3.LUT UR20, UR20, 0x10000, URZ, 0xfc, !UPT ;  /* 0x0001000014147892 */ /* 0x000fe4000f8efcff */
[----:B------:R-:W-:Y:S02]  /*1f20*/  ULOP3.LUT UR21, UR21, 0x10000, URZ, 0xfc, !UPT ;  /* 0x0001000015157892 */ /* 0x000fe4000f8efcff */
[----:B------:R-:W-:Y:S01]  /*1f30*/  ULOP3.LUT UR24, UR24, 0x10000, URZ, 0xfc, !UPT ;  /* 0x0001000018187892 */ /* 0x000fe2000f8efcff */
[----:B------:R-:W-:Y:S01]  /*1f40*/  UMOV UR35, 0x1 ;  /* 0x0000000100237882 */ /* 0x000fe20000000000 */
[----:B------:R-:W-:Y:S01]  /*1f50*/  UMOV UR34, URZ ;  /* 0x000000ff00227c82 */ /* 0x000fe20008000000 */
[----:B------:R-:W-:Y:S01]  /*1f60*/  UMOV UR33, URZ ;  /* 0x000000ff00217c82 */ /* 0x000fe20008000000 */
[----:B------:R-:W-:Y:S01]  /*1f70*/  UMOV UR50, URZ ;  /* 0x000000ff00327c82 */ /* 0x000fe20008000000 */
[----:B------:R-:W-:Y:S01]  /*1f80*/  UMOV UR44, URZ ;  /* 0x000000ff002c7c82 */ /* 0x000fe20008000000 */
[----:B------:R-:W-:Y:S01]  /*1f90*/  UMOV UR40, URZ ;  /* 0x000000ff00287c82 */ /* 0x000fe20008000000 */
[----:B------:R-:W-:-:S05]  /*1fa0*/  UMOV UR38, URZ ;  /* 0x000000ff00267c82 */ /* 0x000fca0008000000 */
.L_x_42:
[----:B------:R-:W-:Y:S02]  /*1fb0*/  USHF.L.U32 UR16, UR34, 0x1f, URZ ;  /* 0x0000001f22107899 */ /* 0x000fe400080006ff */
[----:B------:R-:W-:Y:S02]  /*1fc0*/  ULEA UR17, UR33, UR12, 0x3 ;  /* 0x0000000c21117291 */ /* 0x000fe4000f8e18ff */
[----:B------:R-:W-:Y:S02]  /*1fd0*/  USHF.L.U32 UR13, UR35, 0x1f, URZ ;  /* 0x0000001f230d7899 */ /* 0x000fe400080006ff */
[----:B--2---:R-:W-:Y:S01]  /*1fe0*/  MOV R3, UR16 ;  /* 0x0000001000037c02 */ /* 0x004fe20008000f00 */
[----:B------:R-:W-:Y:S02]  /*1ff0*/  ULOP3.LUT UR35, UR35, 0x1, URZ, 0x3c, !UPT ;  /* 0x0000000123237892 */ /* 0x000fe4000f8e3cff */
[----:B------:R-:W-:Y:S01]  /*2000*/  UPLOP3.LUT UP2, UPT, UPT, UPT, UPT, 0x40, 0x4 ;  /* 0x000000000004789c */ /* 0x000fe20003f4e870 */
[----:B------:R-:W-:Y:S01]  /*2010*/  MOV R0, UR13 ;  /* 0x0000000d00007c02 */ /* 0x000fe20008000f00 */
[----:B------:R2:W3:Y:S01]  /*2020*/  SYNCS.PHASECHK.TRANS64.TRYWAIT P1, [UR17], R3 ;  /* 0x00000003ff0075a7 */ /* 0x0004e20008021111 */
[----:B------:R-:W-:-:S02]  /*2030*/  UIMAD UR17, UR35, 0xd0, UR36 ;  /* 0x000000d0231178a4 */ /* 0x000fc4000f8e0224 */
[----:B------:R-:W4:Y:S02]  /*2040*/  SYNCS.PHASECHK.TRANS64.TRYWAIT P0, [UR12+0x38], R0 ;  /* 0x00003800ff0075a7 */ /* 0x000f24000800110c */
[----:B--234-:R-:W-:Y:S08]  /*2050*/  @P0 BRA `(.L_x_36) ;  /* 0x0000000000080947 */ /* 0x01cff00003800000 */
[----:B------:R-:W2:Y:S02]  /*2060*/  SYNCS.PHASECHK.TRANS64.TRYWAIT P0, [UR12+0x38], R0 ;  /* 0x00003800ff0075a7 */ /* 0x000ea4000800110c */
[----:B--2---:R-:W-:Y:S05]  /*2070*/  @!P0 BRA `(.L_x_37) ;  /* 0x0000002800e08947 */ /* 0x004fea0003800000 */
.L_x_36:
[----:B------:R-:W-:-:S05]  /*2080*/  UMOV UR31, URZ ;  /* 0x000000ff001f7c82 */ /* 0x000fca0008000000 */
.L_x_40:
[----:B------:R-:W-:Y:S02]  /*2090*/  UIADD3 UR25, UPT, UPT, UR33, 0x1, URZ ;  /* 0x0000000121197890 */ /* 0x000fe4000fffe0ff */
[----:B------:R-:W-:Y:S02]  /*20a0*/  UISETP.GT.U32.AND UP0, UPT, UR31, 0xe, UPT ;  /* 0x0000000e1f00788c */ /* 0x000fe4000bf04070 */
[----:B---3--:R-:W-:Y:S02]  /*20b0*/  ULEA UR66, UR33, UR20, 0x6 ;  /* 0x0000001421427291 */ /* 0x008fe4000f8e30ff */
[----:B------:R-:W-:Y:S02]  /*20c0*/  ULEA UR62, UR33, UR19, 0x7 ;  /* 0x00000013213e7291 */ /* 0x000fe4000f8e38ff */
[----:B------:R-:W-:Y:S01]  /*20d0*/  ULEA UR54, UR33, UR24, 0xb ;  /* 0x0000001821367291 */ /* 0x000fe2000f8e58ff */
[----:B------:R-:W-:Y:S01]  /*20e0*/  PLOP3.LUT P0, PT, PT, PT, UP0, 0x80, 0x8 ;  /* 0x000000000008781c */ /* 0x000fe20003f0f008 */
[----:B------:R-:W-:Y:S02]  /*20f0*/  ULEA UR52, UR33, UR21, 0xa ;  /* 0x0000001521347291 */ /* 0x000fe4000f8e50ff */
[----:B------:R-:W-:Y:S02]  /*2100*/  ULEA UR13, UR33, UR12, 0x3 ;  /* 0x0000000c210d7291 */ /* 0x000fe4000f8e18ff */
[----:B------:R-:W-:Y:S02]  /*2110*/  UISETP.NE.AND UP1, UPT, UR25, 0x3, UPT ;  /* 0x000000031900788c */ /* 0x000fe4000bf25270 */
[----:B------:R-:W-:Y:S02]  /*2120*/  UIADD3 UR64, UPT, UPT, UR66, 0x20, URZ ;  /* 0x0000002042407890 */ /* 0x000fe4000fffe0ff */
        /* <DEDUP_REMOVED lines=10> */
[----:B------:R-:W-:Y:S02]  /*21d0*/  USEL UR28, URZ, 0x1, UP1 ;  /* 0x00000001ff1c7887 */ /* 0x000fe40008800000 */
[----:B------:R-:W-:Y:S01]  /*21e0*/  USEL UR33, UR25, URZ, UP1 ;  /* 0x000000ff19217287 */ /* 0x000fe20008800000 */
[----:B------:R-:W-:Y:S01]  /*21f0*/  UMOV UR67, 0x4008 ;  /* 0x0000400800437882 */ /* 0x000fe20000000000 */
        /* <DEDUP_REMOVED lines=10> */
[----:B----4-:R-:W-:Y:S05]  /*22a0*/  @P1 BRA `(.L_x_38) ;  /* 0x0000000000101947 */ /* 0x010fea0003800000 */
[----:B------:R-:W-:Y:S06]  /*22b0*/  USHF.L.U32 UR25, UR34, 0x1f, URZ ;  /* 0x0000001f22197899 */ /* 0x000fec00080006ff */
[----:B--2---:R-:W-:Y:S04]  /*22c0*/  MOV R0, UR25 ;  /* 0x0000001900007c02 */ /* 0x004fe80008000f00 */
[----:B------:R-:W2:Y:S02]  /*22d0*/  SYNCS.PHASECHK.TRANS64.TRYWAIT P1, [UR13], R0 ;  /* 0x00000000ff0075a7 */ /* 0x000ea4000802110d */
[----:B--2---:R-:W-:Y:S05]  /*22e0*/  @!P1 BRA `(.L_x_39) ;  /* 0x0000002800649947 */ /* 0x004fea0003800000 */
.L_x_38:
[----:B------:R-:W-:Y:S01]  /*22f0*/  ULOP3.LUT UR34, UR34, UR28, URZ, 0x3c, !UPT ;  /* 0x0000001c22227292 */ /* 0x000fe2000f8e3cff */
[----:B------:R-:W-:Y:S01]  /*2300*/  PLOP3.LUT P1, PT, PT, PT, PT, 0x80, 0x8 ;  /* 0x000000000008781c */ /* 0x000fe20003f2f070 */
[----:B------:R-:W-:Y:S01]  /*2310*/  UIADD3 UR31, UPT, UPT, UR31, 0x1, URZ ;  /* 0x000000011f1f7890 */ /* 0x000fe2000fffe0ff */
[----:B------:R3:W-:Y:S01]  /*2320*/  UTCCP.T.S.4x32dp128bit tmem[UR36+0x1d0], gdesc[UR66] ;  /* 0x0001d042240079e7 */ /* 0x0007e20009100000 */
[----:B------:R-:W-:Y:S01]  /*2330*/  UMOV UR70, UR16 ;  /* 0x0000001000467c82 */ /* 0x000fe20008000000 */
[----:B------:R-:W-:Y:S01]  /*2340*/  @!UP0 USHF.L.U32 UR13, UR34, 0x1f, URZ ;  /* 0x0000001f220d8899 */ /* 0x000fe200080006ff */
[----:B------:R3:W-:Y:S01]  /*2350*/  UTCCP.T.S.4x32dp128bit tmem[UR36+0x1d4], gdesc[UR64] ;  /* 0x0001d440240079e7 */ /* 0x0007e20009100000 */
[----:B------:R-:W-:Y:S01]  /*2360*/  @!UP0 ULEA UR16, UR33, UR12, 0x3 ;  /* 0x0000000c21108291 */ /* 0x000fe2000f8e18ff */
[----:B------:R3:W-:Y:S01]  /*2370*/  UTCCP.T.S.4x32dp128bit tmem[UR36+0x1e0], gdesc[UR62] ;  /* 0x0001e03e240079e7 */ /* 0x0007e20009100000 */
[----:B------:R3:W-:Y:S01]  /*2380*/  UTCCP.T.S.4x32dp128bit tmem[UR36+0x1e4], gdesc[UR60] ;  /* 0x0001e43c240079e7 */ /* 0x0007e20009100000 */
[----:B------:R3:W-:Y:S01]  /*2390*/  UTCCP.T.S.4x32dp128bit tmem[UR36+0x1e8], gdesc[UR58] ;  /* 0x0001e83a240079e7 */ /* 0x0007e20009100000 */
[----:B------:R3:W-:Y:S01]  /*23a0*/  UTCCP.T.S.4x32dp128bit tmem[UR36+0x1ec], gdesc[UR56] ;  /* 0x0001ec38240079e7 */ /* 0x0007e20009100000 */
[----:B------:R3:W-:Y:S01]  /*23b0*/  UTCOMMA gdesc[UR52], gdesc[UR54], tmem[UR17], tmem[UR50], idesc[UR51], tmem[UR10], UP2 ;  /* 0xc00a3236340075ea */ /* 0x0007e20009000011 */
[----:B------:R-:W-:Y:S01]  /*23c0*/  UMOV UR68, UR32 ;  /* 0x0000002000447c82 */ /* 0x000fe20008000000 */
[----:B------:R-:W-:Y:S01]  /*23d0*/  UMOV UR69, 0x40004040 ;  /* 0x4000404000457882 */ /* 0x000fe20000000000 */
[----:B--2---:R-:W-:Y:S01]  /*23e0*/  MOV R0, UR13 ;  /* 0x0000000d00007c02 */ /* 0x004fe20008000f00 */
[----:B------:R3:W-:Y:S01]  /*23f0*/  UTCOMMA gdesc[UR46], gdesc[UR48], tmem[UR17], tmem[UR44], idesc[UR45], tmem[UR6], UPT ;  /* 0xc0062c302e0075ea */ /* 0x0007e2000b800011 */
[----:B------:R-:W-:Y:S01]  /*2400*/  UMOV UR71, 0x40004040 ;  /* 0x4000404000477882 */ /* 0x000fe20000000000 */
[----:B------:R-:W-:Y:S01]  /*2410*/  UMOV UR72, UR18 ;  /* 0x0000001200487c82 */ /* 0x000fe20008000000 */
[----:B------:R-:W-:Y:S01]  /*2420*/  UMOV UR73, 0x40004040 ;  /* 0x4000404000497882 */ /* 0x000fe20000000000 */
[----:B------:R3:W-:Y:S01]  /*2430*/  UTCOMMA gdesc[UR68], gdesc[UR42], tmem[UR17], tmem[UR40], idesc[UR41], tmem[UR8], UPT ;  /* 0xc008282a440075ea */ /* 0x0007e2000b800011 */
[----:B------:R3:W-:Y:S01]  /*2440*/  UTCOMMA gdesc[UR72], gdesc[UR70], tmem[UR17], tmem[UR38], idesc[UR39], tmem[UR4], UPT ;  /* 0xc0042646480075ea */ /* 0x0007e2000b800011 */
[----:B------:R3:W-:Y:S01]  /*2450*/  UTCBAR.MULTICAST [UR30], URZ, UR29 ;  /* 0x000000ff1e0073e9 */ /* 0x0007e2000800081d */
[----:B------:R3:W4:Y:S01]  /*2460*/  @!P0 SYNCS.PHASECHK.TRANS64.TRYWAIT P1, [UR16], R0 ;  /* 0x00000000ff0085a7 */ /* 0x0007220008021110 */
[----:B------:R-:W-:Y:S02]  /*2470*/  UISETP.NE.AND UP0, UPT, UR31, 0x10, UPT ;  /* 0x000000101f00788c */ /* 0x000fe4000bf05270 */
[----:B------:R-:W-:Y:S07]  /*2480*/  UPLOP3.LUT UP2, UPT, UPT, UPT, UPT, 0x80, 0x8 ;  /* 0x000000000008789c */ /* 0x000fee0003f4f070 */
[----:B------:R-:W-:Y:S05]  /*2490*/  BRA.U UP0, `(.L_x_40) ;  /* 0xfffffff900fc7547 */ /* 0x000fea000b83ffff */
[----:B------:R-:W-:Y:S01]  /*24a0*/  USHF.L.U32 UR13, UR35, 0x1f, URZ ;  /* 0x0000001f230d7899 */ /* 0x000fe200080006ff */
[----:B------:R-:W-:Y:S01]  /*24b0*/  LEA R3, R6, UR12, 0x3 ;  /* 0x0000000c06037c11 */ /* 0x000fe2000f8e18ff */
[----:B------:R2:W-:Y:S01]  /*24c0*/  UTCBAR.MULTICAST [UR27], URZ, UR26 ;  /* 0x000000ff1b0073e9 */ /* 0x0005e2000800081a */
[----:B------:R-:W-:-:S03]  /*24d0*/  SHF.L.U32 R4, R5, 0x1f, RZ ;  /* 0x0000001f05047819 */ /* 0x000fc600000006ff */
[----:B---3--:R-:W-:-:S04]  /*24e0*/  IMAD.U32 R0, RZ, RZ, UR13 ;  /* 0x0000000dff007e24 */ /* 0x008fc8000f8e00ff */
[----:B------:R2:W-:Y:S01]  /*24f0*/  SYNCS.PHASECHK.TRANS64.TRYWAIT PT, [UR12+0x38], R0 ;  /* 0x00003800ff0075a7 */ /* 0x0005e200080e110c */
[----:B------:R-:W3:Y:S02]  /*2500*/  SYNCS.PHASECHK.TRANS64.TRYWAIT P0, [R3+URZ+0x40], R4 ;  /* 0x00004004030075a7 */ /* 0x000ee400080011ff */
[----:B--23--:R-:W-:Y:S05]  /*2510*/  @!P0 BRA `(.L_x_41) ;  /* 0x0000002400f88947 */ /* 0x00cfea0003800000 */
.L_x_86:
[C---:B------:R-:W-:Y:S01]  /*2520*/  LEA R0, R6.reuse, UR12, 0x4 ;  /* 0x0000000c06007c11 */ /* 0x040fe2000f8e20ff */
[----:B------:R-:W-:-:S05]  /*2530*/  VIADD R6, R6, 0x1 ;  /* 0x0000000106067836 */ /* 0x000fca0000000000 */
[----:B------:R-:W3:Y:S01]  /*2540*/  LDS R0, [R0+0x2c81c] ;  /* 0x02c81c0000007984 */ /* 0x000ee20000000800 */
[C---:B----4-:R-:W-:Y:S01]  /*2550*/  ISETP.NE.AND P1, PT, R6.reuse, 0x2, PT ;  /* 0x000000020600780c */ /* 0x050fe20003f25270 */
[----:B------:R4:W-:Y:S06]  /*2560*/  MEMBAR.ALL.CTA ;  /* 0x0000000000007992 */ /* 0x0009ec0000008000 */
[----:B----4-:R-:W4:Y:S01]  /*2570*/  FENCE.VIEW.ASYNC.S ;  /* 0x00000000000073c6 */ /* 0x010f220000000000 */
[----:B------:R-:W-:Y:S02]  /*2580*/  SEL R4, RZ, 0x1, P1 ;  /* 0x00000001ff047807 */ /* 0x000fe40000800000 */
[----:B------:R-:W-:-:S02]  /*2590*/  SEL R6, R6, RZ, P1 ;  /* 0x000000ff06067207 */ /* 0x000fc40000800000 */
[----:B------:R-:W-:Y:S01]  /*25a0*/  LOP3.LUT R5, R5, R4, RZ, 0x3c, !PT ;  /* 0x0000000405057212 */ /* 0x000fe200078e3cff */
[----:B----4-:R4:W-:Y:S01]  /*25b0*/  SYNCS.ARRIVE.TRANS64.ART0 RZ, [R3+URZ+0x50], R2 ;  /* 0x0000500203ff79a7 */ /* 0x0109e200085000ff */
[----:B---3--:R-:W-:-:S13]  /*25c0*/  ISETP.NE.AND P0, PT, R0, 0x1, PT ;  /* 0x000000010000780c */ /* 0x008fda0003f05270 */
[----:B----4-:R-:W-:Y:S05]  /*25d0*/  @!P0 BRA `(.L_x_42) ;  /* 0xfffffff800748947 */ /* 0x010fea000383ffff */
.L_x_35:
[----:B------:R-:W-:-:S09]  /*25e0*/  UISETP.NE.AND UP0, UPT, UR15, URZ, UPT ;  /* 0x000000ff0f00728c */ /* 0x000fd2000bf05270 */
[----:B------:R-:W-:Y:S05]  /*25f0*/  BRA.U UP0, `(.L_x_33) ;  /* 0x0000000100107547 */ /* 0x000fea000b800000 */
[----:B------:R-:W-:-:S06]  /*2600*/  USHF.L.U32 UR35, UR35, 0x1f, URZ ;  /* 0x0000001f23237899 */ /* 0x000fcc00080006ff */
[----:B------:R-:W-:-:S04]  /*2610*/  MOV R0, UR35 ;  /* 0x0000002300007c02 */ /* 0x000fc80008000f00 */
[----:B------:R-:W3:Y:S02]  /*2620*/  SYNCS.PHASECHK.TRANS64.TRYWAIT P0, [UR12+0x38], R0 ;  /* 0x00003800ff0075a7 */ /* 0x000ee4000800110c */
[----:B---3--:R-:W-:Y:S05]  /*2630*/  @!P0 BRA `(.L_x_43) ;  /* 0x0000002400cc8947 */ /* 0x008fea0003800000 */
.L_x_33:
[----:B------:R-:W-:-:S13]  /*2640*/  ISETP.GT.AND P0, PT, R123, 0x3, PT ;  /* 0x000000037b00780c */ /* 0x000fda0003f04270 */
[----:B-1----:R-:W-:Y:S05]  /*2650*/  @P0 EXIT ;  /* 0x000000000000094d */ /* 0x002fea0003800000 */
[----:B------:R-:W-:-:S13]  /*2660*/  ISETP.NE.AND P0, PT, R123, RZ, PT ;  /* 0x000000ff7b00720c */ /* 0x000fda0003f05270 */
[----:B------:R-:W-:Y:S05]  /*2670*/  @P0 BRA `(.L_x_44) ;  /* 0x0000000000b80947 */ /* 0x000fea0003800000 */
[----:B------:R-:W1:Y:S01]  /*2680*/  S2UR UR5, SR_CgaCtaId ;  /* 0x00000000000579c3 */ /* 0x000e620000008800 */
[----:B------:R-:W-:Y:S01]  /*2690*/  NOP ;  /* 0x0000000000007918 */ /* 0x000fe20000000000 */
[----:B------:R-:W-:Y:S02]  /*26a0*/  UMOV UR4, 0x40 ;  /* 0x0000004000047882 */ /* 0x000fe40000000000 */
[----:B-1----:R-:W-:-:S09]  /*26b0*/  ULEA UR4, UR5, UR4, 0x18 ;  /* 0x0000000405047291 */ /* 0x002fd2000f8ec0ff */
[----:B--23--:R-:W1:Y:S01]  /*26c0*/  LDS.U8 R0, [UR4] ;  /* 0x00000004ff007984 */ /* 0x00ce620008000000 */
[----:B------:R-:W-:Y:S02]  /*26d0*/  UMOV UR4, 0x400 ;  /* 0x0000040000047882 */ /* 0x000fe40000000000 */
[----:B------:R-:W-:Y:S01]  /*26e0*/  ULEA UR4, UR5, UR4, 0x18 ;  /* 0x0000000405047291 */ /* 0x000fe2000f8ec0ff */
[----:B-1----:R-:W-:-:S13]  /*26f0*/  ISETP.NE.AND P0, PT, R0, RZ, PT ;  /* 0x000000ff0000720c */ /* 0x002fda0003f05270 */
[----:B------:R-:W-:Y:S05]  /*2700*/  @P0 BRA `(.L_x_45) ;  /* 0x00000000007c0947 */ /* 0x000fea0003800000 */
[----:B------:R-:W-:-:S13]  /*2710*/  ELECT P0, URZ, PT ;  /* 0x0000000000ff782f */ /* 0x000fda0003800000 */
[----:B------:R-:W-:Y:S05]  /*2720*/  @!P0 BRA `(.L_x_46) ;  /* 0x0000000000848947 */ /* 0x000fea0003800000 */
[----:B------:R-:W-:-:S05]  /*2730*/  UMOV UR6, 0x10 ;  /* 0x0000001000067882 */ /* 0x000fca0000000000 */
[----:B------:R-:W-:Y:S04]  /*2740*/  DEPBAR.LE SB1, 0x36 ;  /* 0x00009d800000791a */ /* 0x000fe80000000000 */
[----:B------:R-:W1:Y:S02]  /*2750*/  UTCATOMSWS.FIND_AND_SET.ALIGN UP0, UR6, UR6 ;  /* 0x00000006000675e3 */ /* 0x000e640008000800 */
[----:B-1----:R-:W-:Y:S01]  /*2760*/  PLOP3.LUT P0, PT, PT, PT, UP0, 0x80, 0x8 ;  /* 0x000000000008781c */ /* 0x002fe20003f0f008 */
[----:B------:R-:W-:-:S03]  /*2770*/  IMAD.U32 R3, RZ, RZ, UR6 ;  /* 0x00000006ff037e24 */ /* 0x000fc6000f8e00ff */
[----:B------:R-:W-:-:S04]  /*2780*/  SEL R0, RZ, 0xffffffff, !P0 ;  /* 0xffffffffff007807 */ /* 0x000fc80004000000 */
[----:B------:R-:W-:-:S13]  /*2790*/  ISETP.NE.AND P0, PT, R0, RZ, PT ;  /* 0x000000ff0000720c */ /* 0x000fda0003f05270 */
[----:B------:R-:W-:Y:S05]  /*27a0*/  @P0 BRA `(.L_x_47) ;  /* 0x0000000000240947 */ /* 0x000fea0003800000 */
.L_x_48:
[----:B------:R-:W-:Y:S05]  /*27b0*/  NANOSLEEP 0x64 ;  /* 0x000000640000795d */ /* 0x000fea0003800000 */
[----:B------:R-:W-:-:S05]  /*27c0*/  UMOV UR6, 0x10 ;  /* 0x0000001000067882 */ /* 0x000fca0000000000 */
[----:B------:R-:W-:Y:S04]  /*27d0*/  DEPBAR.LE SB1, 0x36 ;  /* 0x00009d800000791a */ /* 0x000fe80000000000 */
[----:B------:R-:W1:Y:S02]  /*27e0*/  UTCATOMSWS.FIND_AND_SET.ALIGN UP0, UR6, UR6 ;  /* 0x00000006000675e3 */ /* 0x000e640008000800 */
[----:B-1----:R-:W-:Y:S01]  /*27f0*/  PLOP3.LUT P0, PT, PT, PT, UP0, 0x80, 0x8 ;  /* 0x000000000008781c */ /* 0x002fe20003f0f008 */
[----:B------:R-:W-:-:S03]  /*2800*/  IMAD.U32 R3, RZ, RZ, UR6 ;  /* 0x00000006ff037e24 */ /* 0x000fc6000f8e00ff */
[----:B------:R-:W-:-:S04]  /*2810*/  SEL R0, RZ, 0xffffffff, !P0 ;  /* 0xffffffffff007807 */ /* 0x000fc80004000000 */
[----:B------:R-:W-:-:S13]  /*2820*/  ISETP.NE.AND P0, PT, R0, RZ, PT ;  /* 0x000000ff0000720c */ /* 0x000fda0003f05270 */
[----:B------:R-:W-:Y:S05]  /*2830*/  @!P0 BRA `(.L_x_48) ;  /* 0xfffffffc00dc8947 */ /* 0x000fea000383ffff */
.L_x_47:
[C---:B------:R-:W-:Y:S01]  /*2840*/  R2UR UR7, R3.reuse ;  /* 0x00000000030772ca */ /* 0x040fe200000e0000 */
[----:B------:R-:W-:Y:S01]  /*2850*/  IMAD.MOV.U32 R0, RZ, RZ, 0xffff ;  /* 0x0000ffffff007424 */ /* 0x000fe200078e00ff */
[----:B------:R-:W-:Y:S02]  /*2860*/  UMOV UR6, 0x50 ;  /* 0x0000005000067882 */ /* 0x000fe40000000000 */
[----:B------:R-:W-:Y:S02]  /*2870*/  ULEA UR6, UR5, UR6, 0x18 ;  /* 0x0000000605067291 */ /* 0x000fe4000f8ec0ff */
[----:B------:R-:W-:Y:S01]  /*2880*/  SHF.L.U32 R0, R0, R3, RZ ;  /* 0x0000000300007219 */ /* 0x000fe200000006ff */
[----:B------:R-:W-:-:S06]  /*2890*/  IMAD.SHL.U32 R3, R3, 0x20, RZ ;  /* 0x0000002003037824 */ /* 0x000fcc00078e00ff */
[----:B------:R-:W-:-:S04]  /*28a0*/  UIADD3 UR7, UPT, UPT, UR7, 0x10, URZ ;  /* 0x0000001007077890 */ /* 0x000fc8000fffe0ff */
[----:B------:R-:W-:-:S06]  /*28b0*/  USHF.L.U32 UR7, UR14, UR7, URZ ;  /* 0x000000070e077299 */ /* 0x000fcc00080006ff */
[----:B------:R-:W-:-:S05]  /*28c0*/  LOP3.LUT R0, R0, UR7, RZ, 0xfc, !PT ;  /* 0x0000000700007c12 */ /* 0x000fca000f8efcff */
[----:B------:R1:W-:Y:S04]  /*28d0*/  ATOMS.OR RZ, [UR6], R0 ;  /* 0x00000000ffff798c */ /* 0x0003e8000b000006 */
[----:B------:R1:W-:Y:S01]  /*28e0*/  STS [UR4+0x68], R3 ;  /* 0x00006803ff007988 */ /* 0x0003e20008000804 */
[----:B------:R-:W-:Y:S05]  /*28f0*/  BRA `(.L_x_46) ;  /* 0x0000000000107947 */ /* 0x000fea0003800000 */
.L_x_45:
[----:B------:R-:W-:Y:S02]  /*2900*/  MOV R0, 0xffffffff ;  /* 0xffffffff00007802 */ /* 0x000fe40000000f00 */
[----:B------:R-:W-:-:S03]  /*2910*/  MOV R2, 0x2940 ;  /* 0x0000294000027802 */ /* 0x000fc60000000f00 */
[----:B------:R1:W-:Y:S04]  /*2920*/  STS [UR4+0x68], R0 ;  /* 0x00006800ff007988 */ /* 0x0003e80008000804 */
[----:B-1----:R-:W-:Y:S05]  /*2930*/  CALL.REL.NOINC `($__internal_1_$__cuda_sm10x_tcgen05_guardrail_trap_phase_invalid_during_alloc) ;  /* 0x00000024007c7944 */ /* 0x002fea0003c00000 */
.L_x_46:
[----:B------:R-:W-:Y:S05]  /*2940*/  WARPSYNC.ALL ;  /* 0x0000000000007948 */ /* 0x000fea0003800000 */
[----:B------:R-:W-:Y:S01]  /*2950*/  NOP ;  /* 0x0000000000007918 */ /* 0x000fe20000000000 */
.L_x_44:
[----:B------:R-:W4:Y:S08]  /*2960*/  S2UR UR4, SR_CgaCtaId ;  /* 0x00000000000479c3 */ /* 0x000f300000008800 */
[----:B------:R-:W-:Y:S06]  /*2970*/  BAR.SYNC.DEFER_BLOCKING 0x3, 0xa0 ;  /* 0x00c2800000007b1d */ /* 0x000fec0000010000 */
[----:B------:R-:W-:-:S02]  /*2980*/  UMOV UR5, 0x400 ;  /* 0x0000040000057882 */ /* 0x000fc40000000000 */
[----:B----4-:R-:W-:-:S06]  /*2990*/  ULEA UR4, UR4, UR5, 0x18 ;  /* 0x0000000504047291 */ /* 0x010fcc000f8ec0ff */
[----:B------:R-:W-:-:S05]  /*29a0*/  MOV R87, UR4 ;  /* 0x0000000400577c02 */ /* 0x000fca0008000f00 */
[----:B------:R4:W1:Y:S01]  /*29b0*/  LDS R122, [R87+0x68] ;  /* 0x00006800577a7984 */ /* 0x0008620000000800 */
[----:B------:R-:W5:Y:S02]  /*29c0*/  SYNCS.PHASECHK.TRANS64.TRYWAIT P0, [R87+URZ+0x40], RZ ;  /* 0x000040ff570075a7 */ /* 0x000f6400080011ff */
[----:B-1--45:R-:W-:Y:S05]  /*29d0*/  @!P0 BRA `(.L_x_49) ;  /* 0x0000002400048947 */ /* 0x032fea0003800000 */
.L_x_88:
[----:B------:R-:W4:Y:S01]  /*29e0*/  LDS.128 R88, [R87+0x2c810] ;  /* 0x02c8100057587984 */ /* 0x000f220000000c00 */
[----:B--23--:R-:W-:Y:S01]  /*29f0*/  HFMA2 R0, -RZ, RZ, 0, 5.9604644775390625e-08 ;  /* 0x00000001ff007431 */ /* 0x00cfe200000001ff */
[----:B------:R2:W-:Y:S06]  /*2a00*/  MEMBAR.ALL.CTA ;  /* 0x0000000000007992 */ /* 0x0005ec0000008000 */
[----:B--2---:R-:W2:Y:S02]  /*2a10*/  FENCE.VIEW.ASYNC.S ;  /* 0x00000000000073c6 */ /* 0x004ea40000000000 */
[----:B--2---:R2:W-:Y:S01]  /*2a20*/  SYNCS.ARRIVE.TRANS64.ART0 RZ, [R87+URZ+0x50], R0 ;  /* 0x0000500057ff79a7 */ /* 0x0045e200085000ff */
[----:B----4-:R-:W-:-:S13]  /*2a30*/  ISETP.NE.AND P0, PT, R91, 0x1, PT ;  /* 0x000000015b00780c */ /* 0x010fda0003f05270 */
[----:B--2---:R-:W-:Y:S05]  /*2a40*/  @P0 BRA `(.L_x_50) ;  /* 0x0000001800c80947 */ /* 0x004fea0003800000 */
[C---:B------:R-:W-:Y:S01]  /*2a50*/  IMAD.SHL.U32 R4, R104.reuse, 0x40, RZ ;  /* 0x0000004068047824 */ /* 0x040fe200078e00ff */
[----:B------:R-:W-:Y:S01]  /*2a60*/  SHF.R.U32.HI R3, RZ, 0x5, R104 ;  /* 0x00000005ff037819 */ /* 0x000fe20000011668 */
[----:B------:R-:W-:Y:S01]  /*2a70*/  IMAD.SHL.U32 R2, R104, 0x80, RZ ;  /* 0x0000008068027824 */ /* 0x000fe200078e00ff */
[----:B------:R-:W2:Y:S01]  /*2a80*/  S2UR UR8, SR_CgaCtaId ;  /* 0x00000000000879c3 */ /* 0x000ea20000008800 */
[----:B------:R-:W3:Y:S01]  /*2a90*/  S2R R102, SR_LANEID ;  /* 0x0000000000667919 */ /* 0x000ee20000000000 */
[----:B------:R-:W-:Y:S01]  /*2aa0*/  LOP3.LUT R4, R4, 0x7c0, RZ, 0xc0, !PT ;  /* 0x000007c004047812 */ /* 0x000fe200078ec0ff */
[----:B------:R-:W-:Y:S01]  /*2ab0*/  IMAD R121, R123, 0x4, R87 ;  /* 0x000000047b797824 */ /* 0x000fe200078e0257 */
[----:B------:R-:W-:Y:S01]  /*2ac0*/  LOP3.LUT R2, R2, 0xf80, RZ, 0xc0, !PT ;  /* 0x00000f8002027812 */ /* 0x000fe200078ec0ff */
[----:B------:R-:W-:Y:S01]  /*2ad0*/  IMAD.MOV.U32 R108, RZ, RZ, 0x1 ;  /* 0x00000001ff6c7424 */ /* 0x000fe200078e00ff */
[----:B------:R-:W-:Y:S01]  /*2ae0*/  UMOV UR9, 0x400 ;  /* 0x0000040000097882 */ /* 0x000fe20000000000 */
[C---:B------:R-:W-:Y:S01]  /*2af0*/  IMAD R4, R3.reuse, 0x800, R4 ;  /* 0x0000080003047824 */ /* 0x040fe200078e0204 */
[----:B------:R-:W4:Y:S01]  /*2b00*/  LDCU.64 UR10, c[0x0][0x348] ;  /* 0x00006900ff0a77ac */ /* 0x000f220008000a00 */
[----:B------:R-:W-:-:S02]  /*2b10*/  IMAD R2, R3, 0x1000, R2 ;  /* 0x0000100003027824 */ /* 0x000fc400078e0202 */
[C---:B------:R-:W-:Y:S02]  /*2b20*/  IMAD.IADD R4, R87.reuse, 0x1, R4 ;  /* 0x0000000157047824 */ /* 0x040fe400078e0204 */
[----:B------:R-:W-:Y:S02]  /*2b30*/  IMAD.IADD R2, R87, 0x1, R2 ;  /* 0x0000000157027824 */ /* 0x000fe400078e0202 */
[C---:B------:R-:W-:Y:S02]  /*2b40*/  VIADD R5, R4.reuse, 0x4430 ;  /* 0x0000443004057836 */ /* 0x040fe40000000000 */
[C---:B------:R-:W-:Y:S02]  /*2b50*/  VIADD R6, R4.reuse, 0x4420 ;  /* 0x0000442004067836 */ /* 0x040fe40000000000 */
[C---:B------:R-:W-:Y:S01]  /*2b60*/  VIADD R7, R4.reuse, 0x4410 ;  /* 0x0000441004077836 */ /* 0x040fe20000000000 */
[----:B------:R-:W-:Y:S01]  /*2b70*/  SHF.R.U32.HI R120, RZ, 0x3, R5 ;  /* 0x00000003ff787819 */ /* 0x000fe20000011605 */
[----:B------:R-:W-:Y:S01]  /*2b80*/  VIADD R4, R4, 0x4400 ;  /* 0x0000440004047836 */ /* 0x000fe20000000000 */
[----:B------:R-:W-:Y:S01]  /*2b90*/  SHF.R.U32.HI R119, RZ, 0x3, R6 ;  /* 0x00000003ff777819 */ /* 0x000fe20000011606 */
[----:B------:R-:W-:Y:S01]  /*2ba0*/  IMAD.MOV.U32 R106, RZ, RZ, RZ ;  /* 0x000000ffff6a7224 */ /* 0x000fe200078e00ff */
[----:B------:R-:W-:Y:S01]  /*2bb0*/  LOP3.LUT R120, R5, 0x30, R120, 0x78, !PT ;  /* 0x0000003005787812 */ /* 0x000fe200078e7878 */
[----:B------:R-:W-:Y:S01]  /*2bc0*/  VIADD R5, R2, 0x430 ;  /* 0x0000043002057836 */ /* 0x000fe20000000000 */
[----:B------:R-:W-:Y:S01]  /*2bd0*/  SHF.R.U32.HI R117, RZ, 0x3, R4 ;  /* 0x00000003ff757819 */ /* 0x000fe20000011604 */
[----:B------:R-:W-:Y:S01]  /*2be0*/  IMAD.MOV.U32 R105, RZ, RZ, RZ ;  /* 0x000000ffff697224 */ /* 0x000fe200078e00ff */
[----:B------:R-:W-:Y:S01]  /*2bf0*/  LOP3.LUT R119, R6, 0x30, R119, 0x78, !PT ;  /* 0x0000003006777812 */ /* 0x000fe200078e7877 */
[----:B------:R-:W-:Y:S01]  /*2c00*/  VIADD R6, R2, 0x420 ;  /* 0x0000042002067836 */ /* 0x000fe20000000000 */
[----:B------:R-:W-:Y:S01]  /*2c10*/  SHF.R.U32.HI R116, RZ, 0x3, R5 ;  /* 0x00000003ff747819 */ /* 0x000fe20000011605 */
[----:B------:R-:W-:Y:S01]  /*2c20*/  IMAD R110, R3, 0x200000, R122 ;  /* 0x00200000036e7824 */ /* 0x000fe200078e027a */
[----:B------:R-:W-:Y:S01]  /*2c30*/  LOP3.LUT R117, R4, 0x30, R117, 0x78, !PT ;  /* 0x0000003004757812 */ /* 0x000fe200078e7875 */
[C---:B------:R-:W-:Y:S01]  /*2c40*/  VIADD R4, R2.reuse, 0x400 ;  /* 0x0000040002047836 */ /* 0x040fe20000000000 */
[----:B------:R-:W-:Y:S01]  /*2c50*/  LOP3.LUT R116, R5, 0x70, R116, 0x78, !PT ;  /* 0x0000007005747812 */ /* 0x000fe200078e7874 */
[----:B------:R-:W-:Y:S01]  /*2c60*/  VIADD R5, R2, 0x410 ;  /* 0x0000041002057836 */ /* 0x000fe20000000000 */
[----:B------:R-:W-:Y:S01]  /*2c70*/  SHF.R.U32.HI R115, RZ, 0x3, R6 ;  /* 0x00000003ff737819 */ /* 0x000fe20000011606 */
[----:B--2---:R-:W-:Y:S01]  /*2c80*/  ULEA UR7, UR8, UR9, 0x18 ;  /* 0x0000000908077291 */ /* 0x004fe2000f8ec0ff */
[----:B------:R-:W-:-:S02]  /*2c90*/  SHF.R.U32.HI R113, RZ, 0x3, R4 ;  /* 0x00000003ff717819 */ /* 0x000fc40000011604 */
[----:B------:R-:W-:Y:S02]  /*2ca0*/  SHF.R.U32.HI R114, RZ, 0x3, R5 ;  /* 0x00000003ff727819 */ /* 0x000fe40000011605 */
[----:B------:R-:W-:Y:S01]  /*2cb0*/  LOP3.LUT R115, R6, 0x70, R115, 0x78, !PT ;  /* 0x0000007006737812 */ /* 0x000fe200078e7873 */
[C---:B------:R-:W-:Y:S01]  /*2cc0*/  VIADD R6, R2.reuse, 0x460 ;  /* 0x0000046002067836 */ /* 0x040fe20000000000 */
[----:B------:R-:W-:Y:S01]  /*2cd0*/  LOP3.LUT R114, R5, 0x70, R114, 0x78, !PT ;  /* 0x0000007005727812 */ /* 0x000fe200078e7872 */
[----:B------:R-:W-:Y:S01]  /*2ce0*/  VIADD R5, R2, 0x470 ;  /* 0x0000047002057836 */ /* 0x000fe20000000000 */
[----:B------:R-:W-:Y:S01]  /*2cf0*/  LOP3.LUT R113, R4, 0x70, R113, 0x78, !PT ;  /* 0x0000007004717812 */ /* 0x000fe200078e7871 */
[C---:B------:R-:W-:Y:S01]  /*2d00*/  VIADD R4, R2.reuse, 0x450 ;  /* 0x0000045002047836 */ /* 0x040fe20000000000 */
[----:B------:R-:W-:Y:S01]  /*2d10*/  SHF.R.U32.HI R118, RZ, 0x3, R7 ;  /* 0x00000003ff767819 */ /* 0x000fe20000011607 */
[----:B------:R-:W-:Y:S01]  /*2d20*/  VIADD R2, R2, 0x440 ;  /* 0x0000044002027836 */ /* 0x000fe20000000000 */
[----:B------:R-:W-:-:S02]  /*2d30*/  SHF.R.U32.HI R112, RZ, 0x3, R5 ;  /* 0x00000003ff707819 */ /* 0x000fc40000011605 */
[----:B------:R-:W-:Y:S02]  /*2d40*/  SHF.R.U32.HI R111, RZ, 0x3, R6 ;  /* 0x00000003ff6f7819 */ /* 0x000fe40000011606 */
[----:B------:R-:W-:Y:S02]  /*2d50*/  SHF.R.U32.HI R109, RZ, 0x3, R4 ;  /* 0x00000003ff6d7819 */ /* 0x000fe40000011604 */
[----:B------:R-:W-:Y:S02]  /*2d60*/  SHF.R.U32.HI R107, RZ, 0x3, R2 ;  /* 0x00000003ff6b7819 */ /* 0x000fe40000011602 */
[----:B------:R-:W-:Y:S02]  /*2d70*/  LOP3.LUT R118, R7, 0x30, R118, 0x78, !PT ;  /* 0x0000003007767812 */ /* 0x000fe400078e7876 */
[----:B------:R-:W-:Y:S02]  /*2d80*/  LOP3.LUT R112, R5, 0x70, R112, 0x78, !PT ;  /* 0x0000007005707812 */ /* 0x000fe400078e7870 */
[----:B------:R-:W-:-:S02]  /*2d90*/  LOP3.LUT R111, R6, 0x70, R111, 0x78, !PT ;  /* 0x00000070066f7812 */ /* 0x000fc400078e786f */
[----:B------:R-:W-:Y:S02]  /*2da0*/  LOP3.LUT R109, R4, 0x70, R109, 0x78, !PT ;  /* 0x00000070046d7812 */ /* 0x000fe400078e786d */
[----:B---34-:R-:W-:-:S07]  /*2db0*/  LOP3.LUT R107, R2, 0x70, R107, 0x78, !PT ;  /* 0x00000070026b7812 */ /* 0x018fce00078e786b */
.L_x_63:
[----:B------:R-:W2:Y:S01]  /*2dc0*/  LDC.64 R6, c[0x0][0x750] ;  /* 0x0001d400ff067b82 */ /* 0x000ea20000000a00 */
[----:B------:R-:W-:-:S04]  /*2dd0*/  SHF.L.U32 R125, R88, 0x7, RZ ;  /* 0x00000007587d7819 */ /* 0x000fc800000006ff */
[----:B------:R-:W-:-:S03]  /*2de0*/  IADD3 R5, PT, PT, R125, R104, RZ ;  /* 0x000000687d057210 */ /* 0x000fc60007ffe0ff */
[----:B------:R-:W3:Y:S01]  /*2df0*/  LDC.64 R2, c[0x0][0x758] ;  /* 0x0001d600ff027b82 */ /* 0x000ee20000000a00 */
[----:B--2---:R-:W-:-:S05]  /*2e00*/  IMAD.WIDE R6, R90, 0x4, R6 ;  /* 0x000000045a067825 */ /* 0x004fca00078e0206 */
[----:B------:R2:W5:Y:S01]  /*2e10*/  LDG.E R124, desc[UR22][R6.64] ;  /* 0x00000016067c7981 */ /* 0x000562000c1e1900 */
[----:B---3--:R-:W-:Y:S01]  /*2e20*/  IMAD.WIDE R4, R5, 0x4, R2 ;  /* 0x0000000405047825 */ /* 0x008fe200078e0202 */
[----:B------:R-:W-:-:S04]  /*2e30*/  SHF.L.U32 R2, R105, 0x1f, RZ ;  /* 0x0000001f69027819 */ /* 0x000fc800000006ff */
[----:B------:R2:W5:Y:S01]  /*2e40*/  LDG.E R88, desc[UR22][R4.64] ;  /* 0x0000001604587981 */ /* 0x000562000c1e1900 */
[----:B------:R-:W3:Y:S01]  /*2e50*/  SYNCS.PHASECHK.TRANS64.TRYWAIT P0, [R87+URZ+0x30], R2 ;  /* 0x00003002570075a7 */ /* 0x000ee200080011ff */
[----:B------:R-:W-:Y:S02]  /*2e60*/  ISETP.NE.AND P4, PT, R105, RZ, PT ;  /* 0x000000ff6900720c */ /* 0x000fe40003f85270 */
[----:B------:R-:W-:Y:S01]  /*2e70*/  MOV R103, R90 ;  /* 0x0000005a00677202 */ /* 0x000fe20000000f00 */
[----:B--23--:R-:W-:Y:S10]  /*2e80*/  @!P0 BRA `(.L_x_51) ;  /* 0x0000001c00ec8947 */ /* 0x00cff40003800000 */
.L_x_90:
[----:B------:R-:W-:Y:S01]  /*2e90*/  SHF.R.S32.HI R86, RZ, 0x1f, R90 ;  /* 0x0000001fff567819 */ /* 0x000fe2000001145a */
[----:B------:R-:W-:Y:S01]  /*2ea0*/  IMAD R127, R105, 0xd0, R110 ;  /* 0x000000d0697f7824 */ /* 0x000fe200078e026e */
[----:B------:R-:W-:Y:S02]  /*2eb0*/  CS2R R130, SRZ ;  /* 0x0000000000827805 */ /* 0x000fe4000001ff00 */
[----:B------:R-:W-:-:S07]  /*2ec0*/  CS2R R128, SRZ ;  /* 0x0000000000807805 */ /* 0x000fce000001ff00 */
.L_x_58:
[----:B------:R-:W-:Y:S01]  /*2ed0*/  IADD3 R126, PT, PT, R130, 0x3, RZ ;  /* 0x00000003827e7810 */ /* 0x000fe20007ffe0ff */
[----:B------:R-:W-:Y:S05]  /*2ee0*/  WARPSYNC.ALL ;  /* 0x0000000000007948 */ /* 0x000fea0003800000 */
[----:B------:R-:W-:Y:S01]  /*2ef0*/  NOP ;  /* 0x0000000000007918 */ /* 0x000fe20000000000 */
[----:B------:R-:W-:Y:S01]  /*2f00*/  SEL R126, R126, R129, !P4 ;  /* 0x000000817e7e7207 */ /* 0x000fe20006000000 */
[----:B------:R-:W-:Y:S01]  /*2f10*/  BSSY.RECONVERGENT B0, `(.L_x_52) ;  /* 0x000003a000007945 */ /* 0x000fe20003800200 */
[----:B------:R-:W-:Y:S02]  /*2f20*/  ISETP.NE.AND P0, PT, R128, RZ, PT ;  /* 0x000000ff8000720c */ /* 0x000fe40003f05270 */
[----:B------:R-:W-:-:S04]  /*2f30*/  SHF.L.U32 R90, R126, 0x6, RZ ;  /* 0x000000067e5a7819 */ /* 0x000fc800000006ff */
[----:B------:R-:W-:-:S04]  /*2f40*/  IADD3 R2, PT, PT, R127, R90, RZ ;  /* 0x0000005a7f027210 */ /* 0x000fc80007ffe0ff */
[----:B------:R-:W-:-:S13]  /*2f50*/  R2UR UR4, R2 ;  /* 0x00000000020472ca */ /* 0x000fda00000e0000 */
[----:B------:R-:W3:Y:S01]  /*2f60*/  LDTM.x32 R36, tmem[UR4+0x20] ;  /* 0x00002004002479ee */ /* 0x000ee200082c0000 */
[----:B------:R-:W-:-:S13]  /*2f70*/  R2UR UR4, R2 ;  /* 0x00000000020472ca */ /* 0x000fda00000e0000 */
[----:B-1----:R-:W4:Y:S01]  /*2f80*/  LDTM.x32 R4, tmem[UR4] ;  /* 0x00000004000479ee */ /* 0x002f2200082c0000 */
[-C--:B--23-5:R-:W-:Y:S02]  /*2f90*/  FMUL2 R2, R36.F32x2.HI_LO, R124.reuse.F32 ;  /* 0x0000007c2402724a */ /* 0x0acfe40001000000 */
[-C--:B------:R-:W-:Y:S02]  /*2fa0*/  FMUL2 R36, R40.F32x2.HI_LO, R124.reuse.F32 ;  /* 0x0000007c2824724a */ /* 0x080fe40001000000 */
[-C--:B------:R-:W-:Y:S02]  /*2fb0*/  FMUL2 R40, R44.F32x2.HI_LO, R124.reuse.F32 ;  /* 0x0000007c2c28724a */ /* 0x080fe40001000000 */
[-C--:B------:R-:W-:Y:S02]  /*2fc0*/  FMUL2 R44, R48.F32x2.HI_LO, R124.reuse.F32 ;  /* 0x0000007c302c724a */ /* 0x080fe40001000000 */
[-C--:B------:R-:W-:Y:S02]  /*2fd0*/  FMUL2 R48, R52.F32x2.HI_LO, R124.reuse.F32 ;  /* 0x0000007c3430724a */ /* 0x080fe40001000000 */
[----:B------:R-:W-:-:S02]  /*2fe0*/  FMUL2 R38, R38.F32x2.HI_LO, R124.F32 ;  /* 0x0000007c2626724a */ /* 0x000fc40001000000 */
[-C--:B------:R-:W-:Y:S02]  /*2ff0*/  FMUL2 R42, R42.F32x2.HI_LO, R124.reuse.F32 ;  /* 0x0000007c2a2a724a */ /* 0x080fe40001000000 */
[-C--:B------:R-:W-:Y:S02]  /*3000*/  FMUL2 R46, R46.F32x2.HI_LO, R124.reuse.F32 ;  /* 0x0000007c2e2e724a */ /* 0x080fe40001000000 */
[-C--:B------:R-:W-:Y:S02]  /*3010*/  FMUL2 R50, R50.F32x2.HI_LO, R124.reuse.F32 ;  /* 0x0000007c3232724a */ /* 0x080fe40001000000 */
[-C--:B------:R-:W-:Y:S02]  /*3020*/  FMUL2 R54, R54.F32x2.HI_LO, R124.reuse.F32 ;  /* 0x0000007c3636724a */ /* 0x080fe40001000000 */
[-C--:B------:R-:W-:Y:S02]  /*3030*/  FMUL2 R52, R56.F32x2.HI_LO, R124.reuse.F32 ;  /* 0x0000007c3834724a */ /* 0x080fe40001000000 */
[----:B------:R-:W-:-:S02]  /*3040*/  FMUL2 R58, R58.F32x2.HI_LO, R124.F32 ;  /* 0x0000007c3a3a724a */ /* 0x000fc40001000000 */
[-C--:B------:R-:W-:Y:S02]  /*3050*/  FMUL2 R56, R60.F32x2.HI_LO, R124.reuse.F32 ;  /* 0x0000007c3c38724a */ /* 0x080fe40001000000 */
[-C--:B------:R-:W-:Y:S02]  /*3060*/  FMUL2 R60, R64.F32x2.HI_LO, R124.reuse.F32 ;  /* 0x0000007c403c724a */ /* 0x080fe40001000000 */
[----:B----4-:R-:W-:Y:S01]  /*3070*/  FMUL2 R70, R8.F32x2.HI_LO, R124.F32 ;  /* 0x0000007c0846724a */ /* 0x010fe20001000000 */
[----:B------:R-:W-:Y:S01]  /*3080*/  F2FP.BF16.F32.PACK_AB R8, R3, R2 ;  /* 0x000000020308723e */ /* 0x000fe200000010ff */
[----:B------:R-:W-:Y:S01]  /*3090*/  FMUL2 R72, R10.F32x2.HI_LO, R124.F32 ;  /* 0x0000007c0a48724a */ /* 0x000fe20001000000 */
        /* <DEDUP_REMOVED lines=21> */
[----:B------:R-:W-:-:S02]  /*31f0*/  FMUL2 R24, R24.F32x2.HI_LO, R124.F32 ;  /* 0x0000007c1818724a */ /* 0x000fc40001000000 */
[-C--:B------:R-:W-:Y:S02]  /*3200*/  FMUL2 R26, R26.F32x2.HI_LO, R124.reuse.F32 ;  /* 0x0000007c1a1a724a */ /* 0x080fe40001000000 */
[-C--:B------:R-:W-:Y:S02]  /*3210*/  FMUL2 R28, R28.F32x2.HI_LO, R124.reuse.F32 ;  /* 0x0000007c1c1c724a */ /* 0x080fe40001000000 */
[-C--:B------:R-:W-:Y:S02]  /*3220*/  FMUL2 R30, R30.F32x2.HI_LO, R124.reuse.F32 ;  /* 0x0000007c1e1e724a */ /* 0x080fe40001000000 */
[-C--:B------:R-:W-:Y:S02]  /*3230*/  FMUL2 R32, R32.F32x2.HI_LO, R124.reuse.F32 ;  /* 0x0000007c2020724a */ /* 0x080fe40001000000 */
[----:B------:R-:W-:Y:S01]  /*3240*/  FMUL2 R34, R34.F32x2.HI_LO, R124.F32 ;  /* 0x0000007c2222724a */ /* 0x000fe20001000000 */
[----:B------:R-:W-:Y:S06]  /*3250*/  @P0 BRA `(.L_x_53) ;  /* 0x0000000000140947 */ /* 0x000fec0003800000 */
[----:B------:R-:W-:Y:S01]  /*3260*/  ELECT P0, URZ, PT ;  /* 0x0000000000ff782f */ /* 0x000fe20003800000 */
[----:B------:R-:W-:Y:S01]  /*3270*/  NOP ;  /* 0x0000000000007918 */ /* 0x000fe20000000000 */
[----:B------:R-:W-:-:S11]  /*3280*/  LOP3.LUT R105, R105, 0x1, RZ, 0x3c, !PT ;  /* 0x0000000169697812 */ /* 0x000fd600078e3cff */
[----:B------:R-:W-:-:S04]  /*3290*/  @P0 IMAD.MOV.U32 R4, RZ, RZ, 0x1 ;  /* 0x00000001ff040424 */ /* 0x000fc800078e00ff */
[----:B------:R2:W-:Y:S03]  /*32a0*/  @P0 SYNCS.ARRIVE.TRANS64.ART0 RZ, [R87+URZ+0x38], R4 ;  /* 0x0000380457ff09a7 */ /* 0x0005e600085000ff */
.L_x_53:
[----:B------:R-:W-:Y:S05]  /*32b0*/  BSYNC.RECONVERGENT B0 ;  /* 0x0000000000007941 */ /* 0x000fea0003800200 */
.L_x_52:
[----:B------:R-:W-:Y:S01]  /*32c0*/  F2FP.BF16.F32.PACK_AB R20, R57, R56 ;  /* 0x000000383914723e */ /* 0x000fe200000010ff */
[----:B------:R3:W-:Y:S01]  /*32d0*/  STS.128 [R107], R8 ;  /* 0x000000086b007388 */ /* 0x0007e20000000c00 */
[----:B------:R-:W-:Y:S02]  /*32e0*/  F2FP.BF16.F32.PACK_AB R21, R63, R62 ;  /* 0x0000003e3f15723e */ /* 0x000fe400000010ff */
[----:B------:R-:W-:Y:S01]  /*32f0*/  F2FP.BF16.F32.PACK_AB R22, R61, R60 ;  /* 0x0000003c3d16723e */ /* 0x000fe200000010ff */
[----:B------:R4:W-:Y:S01]  /*3300*/  STS.128 [R109], R12 ;  /* 0x0000000c6d007388 */ /* 0x0009e20000000c00 */
[----:B------:R-:W-:Y:S02]  /*3310*/  F2FP.BF16.F32.PACK_AB R23, R67, R66 ;  /* 0x000000424317723e */ /* 0x000fe400000010ff */
[----:B--2---:R-:W-:Y:S01]  /*3320*/  F2FP.BF16.F32.PACK_AB R4, R65, R64 ;  /* 0x000000404104723e */ /* 0x004fe200000010ff */
[----:B------:R2:W-:Y:S01]  /*3330*/  STS.128 [R111], R16 ;  /* 0x000000106f007388 */ /* 0x0005e20000000c00 */
[----:B------:R-:W-:-:S02]  /*3340*/  F2FP.BF16.F32.PACK_AB R5, R69, R68 ;  /* 0x000000444505723e */ /* 0x000fc400000010ff */
[----:B------:R-:W-:Y:S01]  /*3350*/  F2FP.BF16.F32.PACK_AB R6, R71, R70 ;  /* 0x000000464706723e */ /* 0x000fe200000010ff */
[----:B------:R1:W-:Y:S01]  /*3360*/  STS.128 [R112], R20 ;  /* 0x0000001470007388 */ /* 0x0003e20000000c00 */
[----:B------:R-:W-:Y:S02]  /*3370*/  F2FP.BF16.F32.PACK_AB R7, R73, R72 ;  /* 0x000000484907723e */ /* 0x000fe400000010ff */
[----:B------:R-:W-:Y:S02]  /*3380*/  ISETP.NE.AND P2, PT, R123, RZ, PT ;  /* 0x000000ff7b00720c */ /* 0x000fe40003f45270 */
[C---:B------:R-:W-:Y:S01]  /*3390*/  ISETP.GE.U32.AND P3, PT, R128.reuse, 0x6, PT ;  /* 0x000000068000780c */ /* 0x040fe20003f66070 */
[----:B------:R1:W-:Y:S01]  /*33a0*/  STS.128 [R113], R4 ;  /* 0x0000000471007388 */ /* 0x0003e20000000c00 */
[----:B------:R-:W-:Y:S01]  /*33b0*/  VIADD R128, R128, 0x2 ;  /* 0x0000000280807836 */ /* 0x000fe20000000000 */
[----:B---3--:R-:W-:Y:S02]  /*33c0*/  F2FP.BF16.F32.PACK_AB R8, R75, R74 ;  /* 0x0000004a4b08723e */ /* 0x008fe400000010ff */
[----:B------:R-:W-:-:S02]  /*33d0*/  F2FP.BF16.F32.PACK_AB R9, R77, R76 ;  /* 0x0000004c4d09723e */ /* 0x000fc400000010ff */
[----:B------:R-:W-:Y:S02]  /*33e0*/  F2FP.BF16.F32.PACK_AB R10, R79, R78 ;  /* 0x0000004e4f0a723e */ /* 0x000fe400000010ff */
[----:B------:R-:W-:Y:S02]  /*33f0*/  F2FP.BF16.F32.PACK_AB R11, R81, R80 ;  /* 0x00000050510b723e */ /* 0x000fe400000010ff */
[----:B----4-:R-:W-:Y:S02]  /*3400*/  F2FP.BF16.F32.PACK_AB R12, R83, R82 ;  /* 0x00000052530c723e */ /* 0x010fe400000010ff */
[----:B------:R-:W-:Y:S01]  /*3410*/  F2FP.BF16.F32.PACK_AB R13, R85, R84 ;  /* 0x00000054550d723e */ /* 0x000fe200000010ff */
[----:B------:R1:W-:Y:S01]  /*3420*/  STS.128 [R114], R8 ;  /* 0x0000000872007388 */ /* 0x0003e20000000c00 */
[----:B------:R-:W-:Y:S02]  /*3430*/  F2FP.BF16.F32.PACK_AB R14, R25, R24 ;  /* 0x00000018190e723e */ /* 0x000fe400000010ff */
[----:B------:R-:W-:-:S02]  /*3440*/  F2FP.BF16.F32.PACK_AB R15, R27, R26 ;  /* 0x0000001a1b0f723e */ /* 0x000fc400000010ff */
[----:B--2---:R-:W-:Y:S02]  /*3450*/  F2FP.BF16.F32.PACK_AB R16, R29, R28 ;  /* 0x0000001c1d10723e */ /* 0x004fe400000010ff */
[----:B------:R-:W-:Y:S01]  /*3460*/  F2FP.BF16.F32.PACK_AB R17, R31, R30 ;  /* 0x0000001e1f11723e */ /* 0x000fe200000010ff */
[----:B------:R1:W-:Y:S01]  /*3470*/  STS.128 [R115], R12 ;  /* 0x0000000c73007388 */ /* 0x0003e20000000c00 */
[----:B------:R-:W-:Y:S02]  /*3480*/  F2FP.BF16.F32.PACK_AB R18, R33, R32 ;  /* 0x000000202112723e */ /* 0x000fe400000010ff */
[----:B------:R-:W-:-:S05]  /*3490*/  F2FP.BF16.F32.PACK_AB R19, R35, R34 ;  /* 0x000000222313723e */ /* 0x000fca00000010ff */
[----:B------:R1:W-:Y:S01]  /*34a0*/  STS.128 [R116], R16 ;  /* 0x0000001074007388 */ /* 0x0003e20000000c00 */
[----:B------:R2:W-:Y:S06]  /*34b0*/  MEMBAR.ALL.CTA ;  /* 0x0000000000007992 */ /* 0x0005ec0000008000 */
[----:B--2---:R-:W2:Y:S02]  /*34c0*/  FENCE.VIEW.ASYNC.S ;  /* 0x00000000000073c6 */ /* 0x004ea40000000000 */
[----:B--2---:R-:W-:Y:S06]  /*34d0*/  BAR.SYNC.DEFER_BLOCKING 0x2, 0x80 ;  /* 0x0082000000007b1d */ /* 0x004fec0000010000 */
[----:B------:R-:W-:Y:S05]  /*34e0*/  @P2 BRA `(.L_x_54) ;  /* 0x0000000000442947 */ /* 0x000fea0003800000 */
[----:B------:R-:W-:Y:S01]  /*34f0*/  UIADD3 UR12, UP0, UPT, UR10, 0x240, URZ ;  /* 0x000002400a0c7890 */ /* 0x000fe2000ff1e0ff */
[----:B------:R-:W-:Y:S01]  /*3500*/  PLOP3.LUT P0, PT, PT, PT, PT, 0x80, 0x8 ;  /* 0x000000000008781c */ /* 0x000fe20003f0f070 */
[----:B------:R-:W-:Y:S01]  /*3510*/  IMAD R90, R89, 0x100, R90 ;  /* 0x00000100595a7824 */ /* 0x000fe200078e025a */
[----:B-1----:R-:W-:Y:S01]  /*3520*/  IADD3 R4, PT, PT, R87, 0x400, RZ ;  /* 0x0000040057047810 */ /* 0x002fe20007ffe0ff */
[----:B------:R-:W-:-:S12]  /*3530*/  UIADD3.X UR13, UPT, UPT, URZ, UR11, URZ, UP0, !UPT ;  /* 0x0000000bff0d7290 */ /* 0x000fd800087fe4ff */
.L_x_55:
[----:B------:R-:W-:Y:S02]  /*3540*/  PLOP3.LUT P1, PT, P1, P0, PT, 0xf2, 0x2f ;  /* 0x00000000002f781c */ /* 0x000fe40000f21e72 */
[----:B------:R-:W-:-:S08]  /*3550*/  @P0 R2UR P1, UR6, R125 ;  /* 0x000000007d0602ca */ /* 0x000fd00000020000 */
[----:B------:R-:W-:Y:S02]  /*3560*/  PLOP3.LUT P1, PT, P1, P0, PT, 0xf2, 0x2f ;  /* 0x00000000002f781c */ /* 0x000fe40000f21e72 */
[----:B------:R-:W-:-:S08]  /*3570*/  @P0 R2UR.OR P1, UR5, R90 ;  /* 0x000000005a0502ca */ /* 0x000fd00000120000 */
[----:B------:R-:W-:Y:S02]  /*3580*/  PLOP3.LUT P1, PT, P1, P0, PT, 0xf2, 0x2f ;  /* 0x00000000002f781c */ /* 0x000fe40000f21e72 */
[----:B------:R-:W-:-:S08]  /*3590*/  @P0 R2UR.OR P1, UR4, R4 ;  /* 0x00000000040402ca */ /* 0x000fd00000120000 */
[----:B------:R-:W-:Y:S02]  /*35a0*/  @P0 PLOP3.LUT P0, PT, P1, PT, PT, 0x80, 0x8 ;  /* 0x000000000008081c */ /* 0x000fe40000f0f070 */
[----:B------:R-:W-:-:S03]  /*35b0*/  PLOP3.LUT P1, PT, PT, PT, PT, 0x80, 0x8 ;  /* 0x000000000008781c */ /* 0x000fc60003f2f070 */
[----:B------:R1:W-:Y:S08]  /*35c0*/  UTMASTG.2D [UR4], [UR12], desc[URZ] ;  /* 0x0000ff040c0073b5 */ /* 0x0003f00008009000 */
[----:B-1----:R-:W-:Y:S05]  /*35d0*/  @P0 BRA.U.ANY `(.L_x_55) ;  /* 0xfffffffd00d80947 */ /* 0x002fea000393ffff */
[----:B------:R0:W-:Y:S01]  /*35e0*/  UTMACMDFLUSH ;  /* 0x00000000000079b7 */ /* 0x0001e20000000000 */
[----:B------:R-:W-:-:S04]  /*35f0*/  DEPBAR.LE SB0, 0x0 ;  /* 0x000080000000791a */ /* 0x000fc80000000000 */
.L_x_54:
[----:B------:R-:W-:Y:S01]  /*3600*/  FMUL2 R92, R74.F32x2.HI_LO, -1.4426950216293334961 ;  /* 0xbfb8aa3b4a5c784a */ /* 0x000fe20001000000 */
[----:B------:R-:W-:Y:S01]  /*3610*/  BAR.SYNC.DEFER_BLOCKING 0x2, 0x80 ;  /* 0x0082000000007b1d */ /* 0x000fe20000010000 */
[----:B-1----:R-:W-:Y:S02]  /*3620*/  FMUL2 R10, R28.F32x2.HI_LO, -1.4426950216293334961 ;  /* 0xbfb8aa3b1c0a784a */ /* 0x002fe40001000000 */
[----:B------:R-:W-:Y:S02]  /*3630*/  FMUL2 R22, R78.F32x2.HI_LO, -1.4426950216293334961 ;  /* 0xbfb8aa3b4e16784a */ /* 0x000fe40001000000 */
[----:B------:R-:W-:Y:S01]  /*3640*/  FMUL2 R6, R32.F32x2.HI_LO, -1.4426950216293334961 ;  /* 0xbfb8aa3b2006784a */ /* 0x000fe20001000000 */
[----:B------:R-:W-:Y:S01]  /*3650*/  MUFU.EX2 R92, R92 ;  /* 0x0000005c005c7308 */ /* 0x000fe20000000800 */
[----:B------:R-:W-:Y:S02]  /*3660*/  FMUL2 R20, R80.F32x2.HI_LO, -1.4426950216293334961 ;  /* 0xbfb8aa3b5014784a */ /* 0x000fe40001000000 */
[----:B------:R-:W-:-:S02]  /*3670*/  FMUL2 R4, R34.F32x2.HI_LO, -1.4426950216293334961 ;  /* 0xbfb8aa3b2204784a */ /* 0x000fc40001000000 */
[----:B------:R-:W-:Y:S02]  /*3680*/  FMUL2 R100, R64.F32x2.HI_LO, -1.4426950216293334961 ;  /* 0xbfb8aa3b4064784a */ /* 0x000fe40001000000 */
[----:B------:R-:W-:Y:S01]  /*3690*/  FMUL2 R90, R76.F32x2.HI_LO, -1.4426950216293334961 ;  /* 0xbfb8aa3b4c5a784a */ /* 0x000fe20001000000 */
[----:B------:R-:W1:Y:S01]  /*36a0*/  MUFU.EX2 R93, R93 ;  /* 0x0000005d005d7308 */ /* 0x000e620000000800 */
[----:B------:R-:W-:Y:S02]  /*36b0*/  FMUL2 R8, R30.F32x2.HI_LO, -1.4426950216293334961 ;  /* 0xbfb8aa3b1e08784a */ /* 0x000fe40001000000 */
[----:B------:R-:W-:Y:S02]  /*36c0*/  FMUL2 R98, R68.F32x2.HI_LO, -1.4426950216293334961 ;  /* 0xbfb8aa3b4462784a */ /* 0x000fe40001000000 */
[----:B------:R-:W-:Y:S02]  /*36d0*/  FMUL2 R96, R70.F32x2.HI_LO, -1.4426950216293334961 ;  /* 0xbfb8aa3b4660784a */ /* 0x000fe40001000000 */
[----:B------:R-:W-:Y:S01]  /*36e0*/  FMUL2 R94, R72.F32x2.HI_LO, -1.4426950216293334961 ;  /* 0xbfb8aa3b485e784a */ /* 0x000fe20001000000 */
[----:B------:R-:W-:Y:S01]  /*36f0*/  MUFU.EX2 R10, R10 ;  /* 0x0000000a000a7308 */ /* 0x000fe20000000800 */
[----:B------:R-:W-:-:S02]  /*3700*/  FMUL2 R12, R26.F32x2.HI_LO, -1.4426950216293334961 ;  /* 0xbfb8aa3b1a0c784a */ /* 0x000fc40001000000 */
[----:B------:R-:W-:Y:S02]  /*3710*/  FMUL2 R18, R82.F32x2.HI_LO, -1.4426950216293334961 ;  /* 0xbfb8aa3b5212784a */ /* 0x000fe40001000000 */
[----:B------:R-:W-:Y:S02]  /*3720*/  FMUL2 R16, R84.F32x2.HI_LO, -1.4426950216293334961 ;  /* 0xbfb8aa3b5410784a */ /* 0x000fe40001000000 */
[----:B------:R-:W-:Y:S01]  /*3730*/  FMUL2 R14, R24.F32x2.HI_LO, -1.4426950216293334961 ;  /* 0xbfb8aa3b180e784a */ /* 0x000fe20001000000 */
[----:B------:R-:W2:Y:S01]  /*3740*/  MUFU.EX2 R11, R11 ;  /* 0x0000000b000b7308 */ /* 0x000ea20000000800 */
[----:B-1----:R-:W-:-:S07]  /*3750*/  FADD2 R92, R92.F32x2.HI_LO, 1 ;  /* 0x3f8000005c5c744b */ /* 0x002fce0000200000 */
[----:B------:R-:W-:Y:S08]  /*3760*/  MUFU.EX2 R22, R22 ;  /* 0x0000001600167308 */ /* 0x000ff00000000800 */
[----:B------:R-:W1:Y:S01]  /*3770*/  MUFU.EX2 R23, R23 ;  /* 0x0000001700177308 */ /* 0x000e620000000800 */
[----:B--2---:R-:W-:-:S07]  /*3780*/  FADD2 R10, R10.F32x2.HI_LO, 1 ;  /* 0x3f8000000a0a744b */ /* 0x004fce0000200000 */
[----:B------:R-:W-:Y:S08]  /*3790*/  MUFU.EX2 R6, R6 ;  /* 0x0000000600067308 */ /* 0x000ff00000000800 */
        /* <DEDUP_REMOVED lines=38> */
[----:B------:R-:W-:Y:S08]  /*3a00*/  MUFU.RCP R92, R92 ;  /* 0x0000005c005c7308 */ /* 0x000ff00000001000 */
[----:B------:R-:W1:Y:S01]  /*3a10*/  MUFU.RCP R93, R93 ;  /* 0x0000005d005d7308 */ /* 0x000e620000001000 */
[----:B--2---:R-:W-:-:S07]  /*3a20*/  FADD2 R14, R14.F32x2.HI_LO, 1 ;  /* 0x3f8000000e0e744b */ /* 0x004fce0000200000 */
[----:B------:R-:W-:Y:S08]  /*3a30*/  MUFU.RCP R10, R10 ;  /* 0x0000000a000a7308 */ /* 0x000ff00000001000 */
[----:B------:R-:W2:Y:S01]  /*3a40*/  MUFU.RCP R11, R11 ;  /* 0x0000000b000b7308 */ /* 0x000ea20000001000 */
[----:B-1----:R-:W-:-:S04]  /*3a50*/  FMUL2 R92, R92.F32x2.HI_LO, R74.F32x2.HI_LO ;  /* 0x0000004a5c5c724a */ /* 0x002fc80000000000 */
[----:B------:R-:W-:-:S03]  /*3a60*/  FMUL2 R92, R92.F32x2.HI_LO, R40.F32x2.HI_LO ;  /* 0x000000285c5c724a */ /* 0x000fc60000000000 */
[----:B------:R-:W-:Y:S01]  /*3a70*/  MUFU.RCP R22, R22 ;  /* 0x0000001600167308 */ /* 0x000fe20000001000 */
[----:B------:R-:W-:-:S07]  /*3a80*/  FMUL2 R92, R92.F32x2.HI_LO, R88.F32 ;  /* 0x000000585c5c724a */ /* 0x000fce0001000000 */
[----:B------:R-:W1:Y:S01]  /*3a90*/  MUFU.RCP R23, R23 ;  /* 0x0000001700177308 */ /* 0x000e620000001000 */
[----:B--2---:R-:W-:-:S04]  /*3aa0*/  FMUL2 R10, R10.F32x2.HI_LO, R28.F32x2.HI_LO ;  /* 0x0000001c0a0a724a */ /* 0x004fc80000000000 */
[----:B------:R-:W-:-:S03]  /*3ab0*/  FMUL2 R10, R10.F32x2.HI_LO, R56.F32x2.HI_LO ;  /* 0x000000380a0a724a */ /* 0x000fc60000000000 */
[----:B------:R-:W-:Y:S01]  /*3ac0*/  MUFU.RCP R6, R6 ;  /* 0x0000000600067308 */ /* 0x000fe20000001000 */
[----:B------:R-:W-:-:S07]  /*3ad0*/  FMUL2 R10, R10.F32x2.HI_LO, R88.F32 ;  /* 0x000000580a0a724a */ /* 0x000fce0001000000 */
        /* <DEDUP_REMOVED lines=16> */
[----:B------:R-:W-:Y:S01]  /*3be0*/  FMUL2 R66, R4.F32x2.HI_LO, R66.F32x2.HI_LO ;  /* 0x000000420442724a */ /* 0x000fe20000000000 */
[----:B------:R-:W-:Y:S02]  /*3bf0*/  F2FP.BF16.F32.PACK_AB R4, R11, R10 ;  /* 0x0000000a0b04723e */ /* 0x000fe400000010ff */
[----:B------:R-:W-:Y:S01]  /*3c00*/  MUFU.RCP R90, R90 ;  /* 0x0000005a005a7308 */ /* 0x000fe20000001000 */
[----:B------:R-:W-:-:S05]  /*3c10*/  FMUL2 R66, R66.F32x2.HI_LO, R88.F32 ;  /* 0x000000584242724a */ /* 0x000fca0001000000 */
[----:B------:R-:W-:Y:S02]  /*3c20*/  FMNMX.NAN R32, |R21|, |R67|, !PT ;  /* 0x4000004315207209 */ /* 0x000fe40007820200 */
[----:B------:R-:W2:Y:S01]  /*3c30*/  MUFU.RCP R91, R91 ;  /* 0x0000005b005b7308 */ /* 0x000ea20000001000 */
[----:B-1----:R-:W-:Y:S01]  /*3c40*/  FMUL2 R100, R100.F32x2.HI_LO, R64.F32x2.HI_LO ;  /* 0x000000406464724a */ /* 0x002fe20000000000 */
[----:B------:R-:W-:-:S03]  /*3c50*/  FMNMX.NAN R33, |R20|, |R66|, !PT ;  /* 0x4000004214217209 */ /* 0x000fc60007820200 */
        /* <DEDUP_REMOVED lines=11> */
[----:B------:R-:W-:Y:S08]  /*3d10*/  MUFU.RCP R96, R96 ;  /* 0x0000006000607308 */ /* 0x000ff00000001000 */
        /* <DEDUP_REMOVED lines=11> */
[----:B--2---:R-:W-:-:S07]  /*3dd0*/  FMUL2 R94, R94.F32x2.HI_LO, R72.F32x2.HI_LO ;  /* 0x000000485e5e724a */ /* 0x004fce0000000000 */
[----:B------:R-:W-:Y:S08]  /*3de0*/  MUFU.RCP R18, R18 ;  /* 0x0000001200127308 */ /* 0x000ff00000001000 */
[----:B------:R-:W2:Y:S01]  /*3df0*/  MUFU.RCP R19, R19 ;  /* 0x0000001300137308 */ /* 0x000ea20000001000 */
[----:B-1----:R-:W-:Y:S01]  /*3e00*/  FMUL2 R12, R12.F32x2.HI_LO, R26.F32x2.HI_LO ;  /* 0x0000001a0c0c724a */ /* 0x002fe20000000000 */
[----:B------:R-:W-:-:S02]  /*3e10*/  FMNMX.NAN R26, |R93|, |R11|, !PT ;  /* 0x4000000b5d1a7209 */ /* 0x000fc40007820200 */
[----:B------:R-:W-:Y:S01]  /*3e20*/  FMNMX.NAN R27, |R92|, |R10|, !PT ;  /* 0x4000000a5c1b7209 */ /* 0x000fe20007820200 */
[----:B------:R-:W-:Y:S01]  /*3e30*/  FMUL2 R10, R6.F32x2.HI_LO, R88.F32 ;  /* 0x00000058060a724a */ /* 0x000fe20001000000 */
[----:B------:R-:W-:Y:S01]  /*3e40*/  F2FP.BF16.F32.PACK_AB R7, R67, R66 ;  /* 0x000000424307723e */ /* 0x000fe200000010ff */
[----:B------:R-:W-:Y:S01]  /*3e50*/  FMUL2 R58, R12.F32x2.HI_LO, R58.F32x2.HI_LO ;  /* 0x0000003a0c3a724a */ /* 0x000fe20000000000 */
[----:B------:R-:W-:Y:S01]  /*3e60*/  MUFU.RCP R16, R16 ;  /* 0x0000001000107308 */ /* 0x000fe20000001000 */
[-C--:B------:R-:W-:Y:S01]  /*3e70*/  FMUL2 R12, R8.F32x2.HI_LO, R88.reuse.F32 ;  /* 0x00000058080c724a */ /* 0x080fe20001000000 */
[----:B------:R-:W-:Y:S01]  /*3e80*/  FMNMX.NAN R30, |R23|, |R11|, !PT ;  /* 0x4000000b171e7209 */ /* 0x000fe20007820200 */
[----:B------:R-:W-:Y:S01]  /*3e90*/  FMUL2 R58, R58.F32x2.HI_LO, R88.F32 ;  /* 0x000000583a3a724a */ /* 0x000fe20001000000 */
[-C--:B------:R-:W-:Y:S02]  /*3ea0*/  F2FP.BF16.F32.PACK_AB R6, R11, R10.reuse ;  /* 0x0000000a0b06723e */ /* 0x080fe400000010ff */
[----:B------:R-:W-:-:S02]  /*3eb0*/  FMNMX.NAN R31, |R22|, |R10|, !PT ;  /* 0x4000000a161f7209 */ /* 0x000fc40007820200 */
[----:B------:R-:W1:Y:S01]  /*3ec0*/  MUFU.RCP R17, R17 ;  /* 0x0000001100117308 */ /* 0x000e620000001000 */
[----:B--2---:R-:W-:Y:S01]  /*3ed0*/  FMUL2 R18, R18.F32x2.HI_LO, R82.F32x2.HI_LO ;  /* 0x000000521212724a */ /* 0x004fe20000000000 */
[----:B------:R-:W-:Y:S02]  /*3ee0*/  F2FP.BF16.F32.PACK_AB R10, R23, R22 ;  /* 0x00000016170a723e */ /* 0x000fe400000010ff */
[----:B------:R-:W-:Y:S01]  /*3ef0*/  F2FP.BF16.F32.PACK_AB R11, R21, R20 ;  /* 0x00000014150b723e */ /* 0x000fe200000010ff */
[----:B------:R-:W-:Y:S01]  /*3f00*/  FMUL2 R18, R18.F32x2.HI_LO, R48.F32x2.HI_LO ;  /* 0x000000301212724a */ /* 0x000fe20000000000 */
[----:B------:R-:W-:Y:S02]  /*3f10*/  FMNMX.NAN R28, |R91|, |R13|, !PT ;  /* 0x4000000d5b1c7209 */ /* 0x000fe40007820200 */
[----:B------:R-:W-:Y:S01]  /*3f20*/  MUFU.RCP R14, R14 ;  /* 0x0000000e000e7308 */ /* 0x000fe20000001000 */
[----:B------:R-:W-:Y:S01]  /*3f30*/  FMUL2 R22, R18.F32x2.HI_LO, R88.F32 ;  /* 0x000000581216724a */ /* 0x000fe20001000000 */
[----:B------:R-:W-:-:S02]  /*3f40*/  F2FP.BF16.F32.PACK_AB R5, R13, R12 ;  /* 0x0000000c0d05723e */ /* 0x000fc400000010ff */
[----:B------:R-:W-:Y:S02]  /*3f50*/  FMNMX.NAN R29, |R90|, |R12|, !PT ;  /* 0x4000000c5a1d7209 */ /* 0x000fe40007820200 */
[----:B------:R-:W-:Y:S02]  /*3f60*/  F2FP.BF16.F32.PACK_AB R12, R101, R100 ;  /* 0x00000064650c723e */ /* 0x000fe400000010ff */
[----:B------:R-:W2:Y:S01]  /*3f70*/  MUFU.RCP R15, R15 ;  /* 0x0000000f000f7308 */ /* 0x000ea20000001000 */
[----:B-1----:R-:W-:Y:S01]  /*3f80*/  FMUL2 R16, R16.F32x2.HI_LO, R84.F32x2.HI_LO ;  /* 0x000000541010724a */ /* 0x002fe20000000000 */
[----:B------:R-:W-:Y:S02]  /*3f90*/  F2FP.BF16.F32.PACK_AB R13, R99, R98 ;  /* 0x00000062630d723e */ /* 0x000fe400000010ff */
[----:B------:R-:W-:Y:S01]  /*3fa0*/  F2FP.BF16.F32.PACK_AB R8, R93, R92 ;  /* 0x0000005c5d08723e */ /* 0x000fe200000010ff */
[----:B------:R-:W-:Y:S01]  /*3fb0*/  FMUL2 R16, R16.F32x2.HI_LO, R54.F32x2.HI_LO ;  /* 0x000000361010724a */ /* 0x000fe20000000000 */
[----:B------:R-:W-:-:S02]  /*3fc0*/  F2FP.BF16.F32.PACK_AB R9, R91, R90 ;  /* 0x0000005a5b09723e */ /* 0x000fc400000010ff */
[----:B------:R-:W-:Y:S01]  /*3fd0*/  F2FP.BF16.F32.PACK_AB R19, R59, R58 ;  /* 0x0000003a3b13723e */ /* 0x000fe200000010ff */
[----:B------:R-:W-:Y:S01]  /*3fe0*/  FMUL2 R20, R16.F32x2.HI_LO, R88.F32 ;  /* 0x000000581014724a */ /* 0x000fe20001000000 */
[----:B------:R-:W-:Y:S02]  /*3ff0*/  F2FP.BF16.F32.PACK_AB R16, R23, R22 ;  /* 0x000000161710723e */ /* 0x000fe400000010ff */
[----:B------:R-:W-:Y:S02]  /*4000*/  FMNMX3.NAN R26, |R101|, |R23|, R26, !PT ;  /* 0x40000017651a7276 */ /* 0x000fe4000782021a */
[----:B------:R-:W-:Y:S02]  /*4010*/  F2FP.BF16.F32.PACK_AB R17, R21, R20 ;  /* 0x000000141511723e */ /* 0x000fe400000010ff */
[----:B------:R-:W-:Y:S01]  /*4020*/  FMNMX3.NAN R28, |R99|, |R21|, R28, !PT ;  /* 0x40000015631c7276 */ /* 0x000fe2000782021c */
[----:B--2---:R-:W-:Y:S01]  /*4030*/  FMUL2 R14, R14.F32x2.HI_LO, R24.F32x2.HI_LO ;  /* 0x000000180e0e724a */ /* 0x004fe20000000000 */
[----:B------:R-:W-:Y:S01]  /*4040*/  FMNMX3.NAN R29, |R98|, |R20|, R29, !PT ;  /* 0x40000014621d7276 */ /* 0x000fe2000782021d */
[----:B------:R-:W-:Y:S01]  /*4050*/  FMUL2 R24, R94.F32x2.HI_LO, R42.F32x2.HI_LO ;  /* 0x0000002a5e18724a */ /* 0x000fe20000000000 */
[----:B------:R-:W-:Y:S01]  /*4060*/  FMNMX3.NAN R27, |R100|, |R22|, R27, !PT ;  /* 0x40000016641b7276 */ /* 0x000fe2000782021b */
[----:B------:R-:W-:Y:S01]  /*4070*/  FMUL2 R52, R14.F32x2.HI_LO, R52.F32x2.HI_LO ;  /* 0x000000340e34724a */ /* 0x000fe20000000000 */
[----:B------:R-:W-:Y:S01]  /*4080*/  F2FP.BF16.F32.PACK_AB R14, R3, R2 ;  /* 0x00000002030e723e */ /* 0x000fe200000010ff */
[----:B------:R-:W-:-:S02]  /*4090*/  FMUL2 R24, R24.F32x2.HI_LO, R88.F32 ;  /* 0x000000581818724a */ /* 0x000fc40001000000 */
[----:B------:R-:W-:-:S03]  /*40a0*/  FMUL2 R52, R52.F32x2.HI_LO, R88.F32 ;  /* 0x000000583434724a */ /* 0x000fc60001000000 */
[----:B------:R-:W-:Y:S02]  /*40b0*/  F2FP.BF16.F32.PACK_AB R15, R25, R24 ;  /* 0x00000018190f723e */ /* 0x000fe400000010ff */
[----:B------:R-:W-:Y:S02]  /*40c0*/  F2FP.BF16.F32.PACK_AB R18, R53, R52 ;  /* 0x000000343512723e */ /* 0x000fe400000010ff */
[----:B------:R-:W-:Y:S01]  /*40d0*/  FMNMX3.NAN R25, |R25|, |R59|, R32, !PT ;  /* 0x4000003b19197276 */ /* 0x000fe20007820220 */
[----:B------:R1:W-:Y:S01]  /*40e0*/  STS.128 [R117], R12 ;  /* 0x0000000c75007388 */ /* 0x0003e20000000c00 */
[----:B------:R-:W-:Y:S02]  /*40f0*/  FMNMX3.NAN R24, |R24|, |R58|, R33, !PT ;  /* 0x4000003a18187276 */ /* 0x000fe40007820221 */
[----:B------:R-:W-:Y:S01]  /*4100*/  FMNMX3.NAN R3, |R3|, |R53|, R30, !PT ;  /* 0x4000003503037276 */ /* 0x000fe2000782021e */
[----:B------:R1:W-:Y:S01]  /*4110*/  STS.128 [R118], R8 ;  /* 0x0000000876007388 */ /* 0x0003e20000000c00 */
[----:B------:R-:W-:-:S02]  /*4120*/  FMNMX3.NAN R2, |R2|, |R52|, R31, !PT ;  /* 0x4000003402027276 */ /* 0x000fc4000782021f */
[----:B------:R-:W-:Y:S01]  /*4130*/  FMNMX.NAN R25, R28, R25, !PT ;  /* 0x000000191c197209 */ /* 0x000fe20007820000 */
[----:B------:R1:W-:Y:S01]  /*4140*/  STS.128 [R119], R16 ;  /* 0x0000001077007388 */ /* 0x0003e20000000c00 */
[----:B------:R-:W-:Y:S02]  /*4150*/  FMNMX.NAN R24, R29, R24, !PT ;  /* 0x000000181d187209 */ /* 0x000fe40007820000 */
[----:B------:R-:W-:Y:S01]  /*4160*/  FMNMX3.NAN R3, R26, R3, R25, !PT ;  /* 0x000000031a037276 */ /* 0x000fe20007820019 */
[----:B------:R1:W-:Y:S01]  /*4170*/  STS.128 [R120], R4 ;  /* 0x0000000478007388 */ /* 0x0003e20000000c00 */
[----:B------:R-:W-:Y:S01]  /*4180*/  FMNMX3.NAN R2, R27, R2, R24, !PT ;  /* 0x000000021b027276 */ /* 0x000fe20007820018 */
[----:B------:R2:W-:Y:S06]  /*4190*/  MEMBAR.ALL.CTA ;  /* 0x0000000000007992 */ /* 0x0005ec0000008000 */
[----:B--2---:R-:W2:Y:S01]  /*41a0*/  FENCE.VIEW.ASYNC.S ;  /* 0x00000000000073c6 */ /* 0x004ea20000000000 */
[----:B------:R-:W-:-:S04]  /*41b0*/  FMNMX3.NAN R2, R2, R3, RZ, !PT ;  /* 0x0000000302027276 */ /* 0x000fc800078200ff */
[----:B------:R-:W-:Y:S01]  /*41c0*/  FMNMX R131, R2, R131, !PT ;  /* 0x0000008302837209 */ /* 0x000fe20007800000 */
[----:B--2---:R-:W-:Y:S06]  /*41d0*/  BAR.SYNC.DEFER_BLOCKING 0x2, 0x80 ;  /* 0x0082000000007b1d */ /* 0x004fec0000010000 */
[----:B------:R-:W-:Y:S05]  /*41e0*/  @P2 BRA `(.L_x_56) ;  /* 0x0000000000442947 */ /* 0x000fea0003800000 */
[----:B------:R-:W-:Y:S01]  /*41f0*/  IMAD R126, R89, 0x4, R126 ;  /* 0x00000004597e7824 */ /* 0x000fe200078e027e */
[----:B------:R-:W-:Y:S01]  /*4200*/  UIADD3 UR12, UP0, UPT, UR10, 0x2c0, URZ ;  /* 0x000002c00a0c7890 */ /* 0x000fe2000ff1e0ff */
[----:B------:R-:W-:Y:S02]  /*4210*/  PLOP3.LUT P0, PT, PT, PT, PT, 0x80, 0x8 ;  /* 0x000000000008781c */ /* 0x000fe40003f0f070 */
[----:B------:R-:W-:Y:S01]  /*4220*/  IADD3 R2, PT, PT, R87, 0x4400, RZ ;  /* 0x0000440057027810 */ /* 0x000fe20007ffe0ff */
[----:B------:R-:W-:Y:S01]  /*4230*/  IMAD.SHL.U32 R126, R126, 0x20, RZ ;  /* 0x000000207e7e7824 */ /* 0x000fe200078e00ff */
[----:B------:R-:W-:-:S12]  /*4240*/  UIADD3.X UR13, UPT, UPT, URZ, UR11, URZ, UP0, !UPT ;  /* 0x0000000bff0d7290 */ /* 0x000fd800087fe4ff */
.L_x_57:
        /* <DEDUP_REMOVED lines=9> */
[----:B--2---:R-:W-:Y:S05]  /*42e0*/  @P0 BRA.U.ANY `(.L_x_57) ;  /* 0xfffffffd00d80947 */ /* 0x004fea000393ffff */
[----:B------:R0:W-:Y:S02]  /*42f0*/  UTMACMDFLUSH ;  /* 0x00000000000079b7 */ /* 0x0001e40000000000 */
.L_x_56:
[----:B------:R-:W-:Y:S01]  /*4300*/  BAR.SYNC.DEFER_BLOCKING 0x2, 0x80 ;  /* 0x0082000000007b1d */ /* 0x000fe20000010000 */
[----:B------:R-:W-:Y:S02]  /*4310*/  IADD3 R129, PT, PT, R129, 0x1, RZ ;  /* 0x0000000181817810 */ /* 0x000fe40007ffe0ff */
[----:B------:R-:W-:-:S03]  /*4320*/  IADD3 R130, PT, PT, R130, -0x1, RZ ;  /* 0xffffffff82827810 */ /* 0x000fc60007ffe0ff */
[----:B------:R-:W-:Y:S05]  /*4330*/  @!P3 BRA `(.L_x_58) ;  /* 0xffffffe800e4b947 */ /* 0x000fea000383ffff */
[-C--:B------:R-:W-:Y:S01]  /*4340*/  LEA R3, R108, R87.reuse, 0x3 ;  /* 0x000000576c037211 */ /* 0x080fe200078e18ff */
[----:B------:R-:W-:Y:S01]  /*4350*/  BSSY B0, `(.L_x_59) ;  /* 0x0000005000007945 */ /* 0x000fe20003800000 */
[----:B-1----:R-:W-:Y:S02]  /*4360*/  SHF.L.U32 R4, R106, 0x1f, RZ ;  /* 0x0000001f6a047819 */ /* 0x002fe400000006ff */
[----:B------:R-:W-:Y:S02]  /*4370*/  LEA R91, R108, R87, 0x4 ;  /* 0x000000576c5b7211 */ /* 0x000fe400078e20ff */
[----:B------:R-:W1:Y:S02]  /*4380*/  SYNCS.PHASECHK.TRANS64.TRYWAIT P0, [R3+URZ+0x40], R4 ;  /* 0x00004004030075a7 */ /* 0x000e6400080011ff */
[----:B-1----:R-:W-:Y:S05]  /*4390*/  @!P0 BRA `(.L_x_60) ;  /* 0x0000000800c08947 */ /* 0x002fea0003800000 */
.L_x_92:
[----:B------:R-:W-:Y:S05]  /*43a0*/  BSYNC B0 ;  /* 0x0000000000007941 */ /* 0x000fea0003800000 */
.L_x_59:
[----:B------:R-:W2:Y:S01]  /*43b0*/  LDS.128 R88, [R91+0x2c810] ;  /* 0x02c810005b587984 */ /* 0x000ea20000000c00 */
[----:B------:R-:W-:Y:S01]  /*43c0*/  CREDUX.MAXABS.F32.NAN UR4, R131 ;  /* 0x00000000830472cc */ /* 0x000fe20000006400 */
[----:B------:R-:W-:Y:S01]  /*43d0*/  BSSY.RECONVERGENT B0, `(.L_x_61) ;  /* 0x0000013000007945 */ /* 0x000fe20003800200 */
[----:B------:R-:W-:Y:S01]  /*43e0*/  ISETP.NE.AND P0, PT, R102, RZ, PT ;  /* 0x000000ff6600720c */ /* 0x000fe20003f05270 */
[----:B------:R3:W-:Y:S06]  /*43f0*/  MEMBAR.ALL.CTA ;  /* 0x0000000000007992 */ /* 0x0007ec0000008000 */
[----:B---3--:R-:W3:Y:S01]  /*4400*/  FENCE.VIEW.ASYNC.S ;  /* 0x00000000000073c6 */ /* 0x008ee20000000000 */
[----:B------:R-:W-:-:S03]  /*4410*/  VIADD R108, R108, 0x1 ;  /* 0x000000016c6c7836 */ /* 0x000fc60000000000 */
[----:B------:R-:W-:Y:S01]  /*4420*/  IMAD.U32 R2, RZ, RZ, UR4 ;  /* 0x00000004ff027e24 */ /* 0x000fe2000f8e00ff */
[----:B---3--:R3:W-:Y:S04]  /*4430*/  SYNCS.ARRIVE.TRANS64.ART0 RZ, [R3+URZ+0x50], R0 ;  /* 0x0000500003ff79a7 */ /* 0x0087e800085000ff */
[----:B------:R3:W-:Y:S01]  /*4440*/  @!P0 STS [R121+0x2c800], R2 ;  /* 0x02c8000279008388 */ /* 0x0007e20000000800 */
[----:B------:R-:W-:Y:S01]  /*4450*/  BAR.SYNC.DEFER_BLOCKING 0x2, 0x80 ;  /* 0x0082000000007b1d */ /* 0x000fe20000010000 */
[----:B------:R-:W-:-:S13]  /*4460*/  LOP3.LUT P0, RZ, R123, R102, RZ, 0xfc, !PT ;  /* 0x000000667bff7212 */ /* 0x000fda000780fcff */
[----:B------:R-:W-:Y:S05]  /*4470*/  @P0 BRA `(.L_x_62) ;  /* 0x0000000000200947 */ /* 0x000fea0003800000 */
[----:B------:R-:W-:Y:S01]  /*4480*/  IMAD.U32 R87, RZ, RZ, UR7 ;  /* 0x00000007ff577e24 */ /* 0x000fe2000f8e00ff */
[----:B------:R-:W4:Y:S04]  /*4490*/  LDCU.64 UR4, c[0x0][0x740] ;  /* 0x0000e800ff0477ac */ /* 0x000f280008000a00 */
[----:B-1----:R-:W1:Y:S01]  /*44a0*/  LDS.128 R4, [R87+0x2c800] ;  /* 0x02c8000057047984 */ /* 0x002e620000000c00 */
[----:B---34-:R-:W-:-:S04]  /*44b0*/  LEA R2, P0, R103, UR4, 0x2 ;  /* 0x0000000467027c11 */ /* 0x018fc8000f8010ff */
[----:B------:R-:W-:Y:S02]  /*44c0*/  LEA.HI.X R3, R103, UR5, R86, 0x2, P0 ;  /* 0x0000000567037c11 */ /* 0x000fe400080f1456 */
[----:B-1----:R-:W-:-:S04]  /*44d0*/  FMNMX3 R4, R4, RZ, R5, !PT ;  /* 0x000000ff04047276 */ /* 0x002fc80007800005 */
[----:B------:R-:W-:-:S05]  /*44e0*/  FMNMX3 R7, R4, R6, R7, !PT ;  /* 0x0000000604077276 */ /* 0x000fca0007800007 */
[----:B------:R4:W-:Y:S02]  /*44f0*/  REDG.E.MAX.S32.STRONG.GPU desc[UR22][R2.64], R7 ;  /* 0x000000070200798e */ /* 0x0009e4000d12e316 */
.L_x_62:
[----:B------:R-:W-:Y:S05]  /*4500*/  BSYNC.RECONVERGENT B0 ;  /* 0x0000000000007941 */ /* 0x000fea0003800200 */
.L_x_61:
[----:B--2---:R-:W-:Y:S02]  /*4510*/  ISETP.NE.AND P0, PT, R91, 0x1, PT ;  /* 0x000000015b00780c */ /* 0x004fe40003f05270 */
[----:B------:R-:W-:-:S04]  /*4520*/  ISETP.NE.AND P1, PT, R108, 0x2, PT ;  /* 0x000000026c00780c */ /* 0x000fc80003f25270 */
[----:B-1-34-:R-:W-:Y:S02]  /*4530*/  SEL R3, RZ, 0x1, P1 ;  /* 0x00000001ff037807 */ /* 0x01afe40000800000 */
[----:B------:R-:W-:Y:S02]  /*4540*/  SEL R108, R108, RZ, P1 ;  /* 0x000000ff6c6c7207 */ /* 0x000fe40000800000 */
[----:B------:R-:W-:-:S03]  /*4550*/  LOP3.LUT R106, R106, R3, RZ, 0x3c, !PT ;  /* 0x000000036a6a7212 */ /* 0x000fc600078e3cff */
[----:B------:R-:W-:Y:S05]  /*4560*/  @!P0 BRA `(.L_x_63) ;  /* 0xffffffe800148947 */ /* 0x000fea000383ffff */
.L_x_50:
[----:B------:R-:W-:-:S13]  /*4570*/  ISETP.NE.AND P0, PT, R123, RZ, PT ;  /* 0x000000ff7b00720c */ /* 0x000fda0003f05270 */
[----:B------:R-:W-:Y:S05]  /*4580*/  @P0 BRA `(.L_x_64) ;  /* 0x00000000001c0947 */ /* 0x000fea0003800000 */
[----:B------:R-:W2:Y:S01]  /*4590*/  S2UR UR4, SR_CgaCtaId ;  /* 0x00000000000479c3 */ /* 0x000ea20000008800 */
[----:B------:R-:W-:Y:S01]  /*45a0*/  ELECT P1, URZ, PT ;  /* 0x0000000000ff782f */ /* 0x000fe20003820000 */
[----:B------:R-:W-:Y:S01]  /*45b0*/  HFMA2 R2, -RZ, RZ, 0, 5.9604644775390625e-08 ;  /* 0x00000001ff027431 */ /* 0x000fe200000001ff */
[----:B------:R-:W-:-:S05]  /*45c0*/  UMOV UR5, 0x40 ;  /* 0x0000004000057882 */ /* 0x000fca0000000000 */
[----:B------:R-:W-:Y:S01]  /*45d0*/  UVIRTCOUNT.DEALLOC.SMPOOL 0x80 ;  /* 0x000000800000784c */ /* 0x000fe20000000000 */
[----:B--2---:R-:W-:-:S09]  /*45e0*/  ULEA UR4, UR4, UR5, 0x18 ;  /* 0x0000000504047291 */ /* 0x004fd2000f8ec0ff */
[----:B------:R2:W-:Y:S03]  /*45f0*/  @P1 STS.U8 [UR4], R2 ;  /* 0x00000002ff001988 */ /* 0x0005e60008000004 */
.L_x_64:
[----:B------:R-:W-:Y:S06]  /*4600*/  BAR.SYNC.DEFER_BLOCKING 0x2, 0x80 ;  /* 0x0082000000007b1d */ /* 0x000fec0000010000 */
[----:B------:R-:W-:Y:S05]  /*4610*/  @P0 BRA `(.L_x_65) ;  /* 0x00000000009c0947 */ /* 0x000fea0003800000 */
[----:B------:R-:W3:Y:S01]  /*4620*/  S2UR UR5, SR_CgaCtaId ;  /* 0x00000000000579c3 */ /* 0x000ee20000008800 */
[----:B------:R-:W-:Y:S01]  /*4630*/  NOP ;  /* 0x0000000000007918 */ /* 0x000fe20000000000 */
[----:B------:R-:W-:Y:S01]  /*4640*/  UMOV UR4, 0x50 ;  /* 0x0000005000047882 */ /* 0x000fe20000000000 */
[----:B------:R-:W-:Y:S01]  /*4650*/  LOP3.LUT R4, R122, 0xffff, RZ, 0xc0, !PT ;  /* 0x0000ffff7a047812 */ /* 0x000fe200078ec0ff */
[----:B------:R-:W-:-:S03]  /*4660*/  IMAD.MOV.U32 R3, RZ, RZ, 0xffff ;  /* 0x0000ffffff037424 */ /* 0x000fc600078e00ff */
[----:B------:R-:W-:-:S04]  /*4670*/  SHF.R.U32.HI R4, RZ, 0x5, R4 ;  /* 0x00000005ff047819 */ /* 0x000fc80000011604 */
[----:B------:R-:W-:Y:S01]  /*4680*/  SHF.L.U32 R3, R3, R4, RZ ;  /* 0x0000000403037219 */ /* 0x000fe200000006ff */
[----:B------:R-:W-:-:S05]  /*4690*/  VIADD R5, R4, 0x10 ;  /* 0x0000001004057836 */ /* 0x000fca0000000000 */
[----:B------:R-:W-:Y:S01]  /*46a0*/  SHF.L.U32 R0, R0, R5, RZ ;  /* 0x0000000500007219 */ /* 0x000fe200000006ff */
[----:B---3--:R-:W-:-:S03]  /*46b0*/  ULEA UR5, UR5, UR4, 0x18 ;  /* 0x0000000405057291 */ /* 0x008fc6000f8ec0ff */
[----:B------:R-:W-:-:S04]  /*46c0*/  LOP3.LUT R5, R0, R3, RZ, 0xfc, !PT ;  /* 0x0000000300057212 */ /* 0x000fc800078efcff */
[C---:B------:R-:W-:Y:S02]  /*46d0*/  LOP3.LUT R3, R5.reuse, 0xffff, RZ, 0xc0, !PT ;  /* 0x0000ffff05037812 */ /* 0x040fe400078ec0ff */
[----:B--2---:R-:W2:Y:S02]  /*46e0*/  LDS R2, [UR5] ;  /* 0x00000005ff027984 */ /* 0x004ea40008000800 */
[----:B--2---:R-:W-:-:S04]  /*46f0*/  LOP3.LUT R0, R5, 0xffff, R2, 0x80, !PT ;  /* 0x0000ffff05007812 */ /* 0x004fc800078e8002 */
[----:B------:R-:W-:-:S13]  /*4700*/  ISETP.NE.AND P0, PT, R0, R3, PT ;  /* 0x000000030000720c */ /* 0x000fda0003f05270 */
[----:B------:R-:W-:Y:S05]  /*4710*/  @P0 BRA `(.L_x_66) ;  /* 0x0000000000500947 */ /* 0x000fea0003800000 */
[----:B------:R-:W-:Y:S02]  /*4720*/  SHF.R.U32.HI R0, RZ, 0x10, R2 ;  /* 0x00000010ff007819 */ /* 0x000fe40000011602 */
[----:B------:R-:W-:-:S04]  /*4730*/  SHF.R.U32.HI R3, RZ, 0x10, R5 ;  /* 0x00000010ff037819 */ /* 0x000fc80000011605 */
[----:B------:R-:W-:-:S04]  /*4740*/  LOP3.LUT R0, R0, R3, RZ, 0xc0, !PT ;  /* 0x0000000300007212 */ /* 0x000fc800078ec0ff */
[----:B------:R-:W-:-:S13]  /*4750*/  ISETP.NE.AND P0, PT, R0, R3, PT ;  /* 0x000000030000720c */ /* 0x000fda0003f05270 */
[----:B------:R-:W-:Y:S05]  /*4760*/  @P0 BRA `(.L_x_67) ;  /* 0x0000000000300947 */ /* 0x000fea0003800000 */
[----:B------:R-:W-:Y:S01]  /*4770*/  R2UR UR8, R5 ;  /* 0x00000000050872ca */ /* 0x000fe200000e0000 */
[----:B------:R-:W2:Y:S01]  /*4780*/  S2R R2, SR_LANEID ;  /* 0x0000000000027919 */ /* 0x000ea20000000000 */
[----:B------:R-:W-:Y:S02]  /*4790*/  VOTEU.ANY UR6, UPT, PT ;  /* 0x0000000000067886 */ /* 0x000fe400038e0100 */
[----:B------:R-:W-:-:S09]  /*47a0*/  UFLO.U32 UR6, UR6 ;  /* 0x00000006000672bd */ /* 0x000fd200080e0000 */
[----:B------:R-:W-:-:S06]  /*47b0*/  ULOP3.LUT UR8, URZ, UR8, URZ, 0x33, !UPT ;  /* 0x00000008ff087292 */ /* 0x000fcc000f8e33ff */
[----:B------:R-:W-:-:S04]  /*47c0*/  IMAD.U32 R0, RZ, RZ, UR8 ;  /* 0x00000008ff007e24 */ /* 0x000fc8000f8e00ff */
[----:B------:R-:W3:Y:S02]  /*47d0*/  REDUX UR4, R0 ;  /* 0x00000000000473c4 */ /* 0x000ee40000000000 */
[----:B------:R4:W-:Y:S01]  /*47e0*/  UTCATOMSWS.AND URZ, UR8 ;  /* 0x0000000800ff79e3 */ /* 0x0009e20008000000 */
[----:B--2---:R-:W-:Y:S01]  /*47f0*/  ISETP.EQ.U32.AND P0, PT, R2, UR6, PT ;  /* 0x0000000602007c0c */ /* 0x004fe2000bf02070 */
[----:B---3--:R-:W-:-:S12]  /*4800*/  IMAD.U32 R2, RZ, RZ, UR4 ;  /* 0x00000004ff027e24 */ /* 0x008fd8000f8e00ff */
[----:B------:R4:W-:Y:S01]  /*4810*/  @P0 ATOMS.AND RZ, [UR5], R2 ;  /* 0x00000002ffff098c */ /* 0x0009e2000a800005 */
[----:B------:R-:W-:Y:S05]  /*4820*/  BRA `(.L_x_68) ;  /* 0x0000000000147947 */ /* 0x000fea0003800000 */
.L_x_67:
[----:B------:R-:W-:Y:S02]  /*4830*/  MOV R2, 0x4850 ;  /* 0x0000485000027802 */ /* 0x000fe40000000f00 */
[----:B-1----:R-:W-:Y:S05]  /*4840*/  CALL.REL.NOINC `($__internal_0_$__cuda_sm10x_tcgen05_guardrail_trap_col_being_dealloced_not_returned_by_alloc) ;  /* 0x0000000400ac7944 */ /* 0x002fea0003c00000 */
[----:B------:R-:W-:Y:S05]  /*4850*/  BRA `(.L_x_68) ;  /* 0x0000000000087947 */ /* 0x000fea0003800000 */
.L_x_66:
[----:B------:R-:W-:Y:S02]  /*4860*/  MOV R2, 0x4880 ;  /* 0x0000488000027802 */ /* 0x000fe40000000f00 */
[----:B-1----:R-:W-:Y:S05]  /*4870*/  CALL.REL.NOINC `($__internal_2_$__cuda_sm10x_tcgen05_guardrail_trap_unallocated_columns_being_dealloced) ;  /* 0x0000000400b87944 */ /* 0x002fea0003c00000 */
.L_x_68:
[----:B------:R-:W-:Y:S01]  /*4880*/  NOP ;  /* 0x0000000000007918 */ /* 0x000fe20000000000 */
.L_x_65:
[----:B------:R-:W-:-:S04]  /*4890*/  DEPBAR.LE SB0, 0x0 ;  /* 0x000080000000791a */ /* 0x000fc80000000000 */
[----:B------:R-:W-:-:S04]  /*48a0*/  DEPBAR.LE SB0, 0x0 ;  /* 0x000080000000791a */ /* 0x000fc80000000000 */
[----:B----4-:R-:W-:Y:S05]  /*48b0*/  EXIT ;  /* 0x000000000000794d */ /* 0x010fea0003800000 */
.L_x_20:
[----:B------:R-:W-:-:S07]  /*48c0*/  MOV R20, R21 ;  /* 0x0000001500147202 */ /* 0x000fce0000000f00 */
.L_x_69:
[----:B----4-:R4:W3:Y:S02]  /*48d0*/  SYNCS.PHASECHK.TRANS64.TRYWAIT P0, [R14+URZ+0x50], R21 ;  /* 0x000050150e0075a7 */ /* 0x0108e400080011ff */
[----:B---3--:R-:W-:Y:S05]  /*48e0*/  @!P0 NANOSLEEP.SYNCS 0x989680 ;  /* 0x009896800000895d */ /* 0x008fea0003900000 */
[----:B------:R-:W3:Y:S02]  /*48f0*/  @!P0 SYNCS.PHASECHK.TRANS64 P0, [R14+URZ+0x50], R21 ;  /* 0x000050150e0085a7 */ /* 0x000ee400080010ff */
[----:B---3--:R-:W-:Y:S05]  /*4900*/  @!P0 BRA `(.L_x_69) ;  /* 0xfffffffc00f08947 */ /* 0x008fea000383ffff */
[----:B------:R-:W-:Y:S05]  /*4910*/  BRA `(.L_x_70) ;  /* 0xffffffc4005c7947 */ /* 0x000fea000383ffff */
.L_x_22:
[----:B------:R-:W-:-:S07]  /*4920*/  MOV R7, R6 ;  /* 0x0000000600077202 */ /* 0x000fce0000000f00 */
.L_x_71:
[----:B--2---:R2:W3:Y:S02]  /*4930*/  SYNCS.PHASECHK.TRANS64.TRYWAIT P0, [R2+URZ+0x50], R7 ;  /* 0x00005007020075a7 */ /* 0x0044e400080011ff */
[----:B---3--:R-:W-:Y:S05]  /*4940*/  @!P0 NANOSLEEP.SYNCS 0x989680 ;  /* 0x009896800000895d */ /* 0x008fea0003900000 */
[----:B------:R-:W3:Y:S02]  /*4950*/  @!P0 SYNCS.PHASECHK.TRANS64 P0, [R2+URZ+0x50], R7 ;  /* 0x00005007020085a7 */ /* 0x000ee400080010ff */
[----:B---3--:R-:W-:Y:S05]  /*4960*/  @!P0 BRA `(.L_x_71) ;  /* 0xfffffffc00f08947 */ /* 0x008fea000383ffff */
[----:B------:R-:W-:Y:S05]  /*4970*/  BRA `(.L_x_72) ;  /* 0xffffffc800087947 */ /* 0x000fea000383ffff */
.L_x_23:
[----:B------:R-:W-:-:S07]  /*4980*/  MOV R9, R8 ;  /* 0x0000000800097202 */ /* 0x000fce0000000f00 */
.L_x_73:
[----:B--2---:R2:W3:Y:S02]  /*4990*/  SYNCS.PHASECHK.TRANS64.TRYWAIT P0, [R3+URZ+0x50], R9 ;  /* 0x00005009030075a7 */ /* 0x0044e400080011ff */
[----:B---3--:R-:W-:Y:S05]  /*49a0*/  @!P0 NANOSLEEP.SYNCS 0x989680 ;  /* 0x009896800000895d */ /* 0x008fea0003900000 */
[----:B------:R-:W3:Y:S02]  /*49b0*/  @!P0 SYNCS.PHASECHK.TRANS64 P0, [R3+URZ+0x50], R9 ;  /* 0x00005009030085a7 */ /* 0x000ee400080010ff */
[----:B---3--:R-:W-:Y:S05]  /*49c0*/  @!P0 BRA `(.L_x_73) ;  /* 0xfffffffc00f08947 */ /* 0x008fea000383ffff */
[----:B------:R-:W-:Y:S05]  /*49d0*/  BRA `(.L_x_15) ;  /* 0xffffffc8003c7947 */ /* 0x000fea000383ffff */
.L_x_25:
[----:B------:R-:W-:-:S07]  /*49e0*/  MOV R0, UR32 ;  /* 0x0000002000007c02 */ /* 0x000fce0008000f00 */
.L_x_74:
[----:B---3--:R3:W4:Y:S02]  /*49f0*/  SYNCS.PHASECHK.TRANS64.TRYWAIT P0, [R0+URZ+0x40], RZ ;  /* 0x000040ff000075a7 */ /* 0x00872400080011ff */
[----:B----4-:R-:W-:Y:S05]  /*4a00*/  @!P0 NANOSLEEP.SYNCS 0x989680 ;  /* 0x009896800000895d */ /* 0x010fea0003900000 */
[----:B------:R-:W4:Y:S02]  /*4a10*/  @!P0 SYNCS.PHASECHK.TRANS64 P0, [R0+URZ+0x40], RZ ;  /* 0x000040ff000085a7 */ /* 0x000f2400080010ff */
[----:B----4-:R-:W-:Y:S05]  /*4a20*/  @!P0 BRA `(.L_x_74) ;  /* 0xfffffffc00f08947 */ /* 0x010fea000383ffff */
[----:B------:R-:W-:Y:S05]  /*4a30*/  BRA `(.L_x_75) ;  /* 0xffffffc8003c7947 */ /* 0x000fea000383ffff */
.L_x_28:
[----:B------:R-:W-:Y:S02]  /*4a40*/  MOV R6, UR30 ;  /* 0x0000001e00067c02 */ /* 0x000fe40008000f00 */
[----:B------:R-:W-:Y:S02]  /*4a50*/  MOV R7, UR30 ;  /* 0x0000001e00077c02 */ /* 0x000fe40008000f00 */
[----:B------:R-:W-:-:S07]  /*4a60*/  MOV R3, UR5 ;  /* 0x0000000500037c02 */ /* 0x000fce0008000f00 */
.L_x_76:
[----:B--2---:R2:W3:Y:S02]  /*4a70*/  SYNCS.PHASECHK.TRANS64.TRYWAIT P0, [R3+URZ+0x18], R7 ;  /* 0x00001807030075a7 */ /* 0x0044e400080011ff */
[----:B---3--:R-:W-:Y:S05]  /*4a80*/  @!P0 NANOSLEEP.SYNCS 0x989680 ;  /* 0x009896800000895d */ /* 0x008fea0003900000 */
[----:B------:R-:W3:Y:S02]  /*4a90*/  @!P0 SYNCS.PHASECHK.TRANS64 P0, [R3+URZ+0x18], R7 ;  /* 0x00001807030085a7 */ /* 0x000ee400080010ff */
[----:B---3--:R-:W-:Y:S05]  /*4aa0*/  @!P0 BRA `(.L_x_76) ;  /* 0xfffffffc00f08947 */ /* 0x008fea000383ffff */
[----:B------:R-:W-:Y:S05]  /*4ab0*/  BRA `(.L_x_27) ;  /* 0xffffffcc00247947 */ /* 0x000fea000383ffff */
.L_x_30:
[----:B------:R-:W-:-:S07]  /*4ac0*/  MOV R5, R4 ;  /* 0x0000000400057202 */ /* 0x000fce0000000f00 */
.L_x_77:
[----:B---3--:R3:W4:Y:S02]  /*4ad0*/  SYNCS.PHASECHK.TRANS64.TRYWAIT P0, [R3+URZ+0x40], R5 ;  /* 0x00004005030075a7 */ /* 0x00872400080011ff */
[----:B----4-:R-:W-:Y:S05]  /*4ae0*/  @!P0 NANOSLEEP.SYNCS 0x989680 ;  /* 0x009896800000895d */ /* 0x010fea0003900000 */
[----:B------:R-:W4:Y:S02]  /*4af0*/  @!P0 SYNCS.PHASECHK.TRANS64 P0, [R3+URZ+0x40], R5 ;  /* 0x00004005030085a7 */ /* 0x000f2400080010ff */
[----:B----4-:R-:W-:Y:S05]  /*4b00*/  @!P0 BRA `(.L_x_77) ;  /* 0xfffffffc00f08947 */ /* 0x010fea000383ffff */
[----:B------:R-:W-:Y:S05]  /*4b10*/  BRA `(.L_x_78) ;  /* 0xffffffcc006c7947 */ /* 0x000fea000383ffff */
.L_x_32:
[----:B------:R-:W-:Y:S02]  /*4b20*/  MOV R2, UR5 ;  /* 0x0000000500027c02 */ /* 0x000fe40008000f00 */
[----:B--2---:R-:W-:Y:S02]  /*4b30*/  MOV R3, UR5 ;  /* 0x0000000500037c02 */ /* 0x004fe40008000f00 */
[----:B------:R-:W-:-:S07]  /*4b40*/  MOV R0, UR4 ;  /* 0x0000000400007c02 */ /* 0x000fce0008000f00 */
.L_x_79:
[----:B--2---:R2:W3:Y:S02]  /*4b50*/  SYNCS.PHASECHK.TRANS64.TRYWAIT P0, [R0+URZ+0x18], R3 ;  /* 0x00001803000075a7 */ /* 0x0044e400080011ff */
[----:B---3--:R-:W-:Y:S05]  /*4b60*/  @!P0 NANOSLEEP.SYNCS 0x989680 ;  /* 0x009896800000895d */ /* 0x008fea0003900000 */
[----:B------:R-:W3:Y:S02]  /*4b70*/  @!P0 SYNCS.PHASECHK.TRANS64 P0, [R0+URZ+0x18], R3 ;  /* 0x00001803000085a7 */ /* 0x000ee400080010ff */
[----:B---3--:R-:W-:Y:S05]  /*4b80*/  @!P0 BRA `(.L_x_79) ;  /* 0xfffffffc00f08947 */ /* 0x008fea000383ffff */
[----:B------:R-:W-:Y:S05]  /*4b90*/  BRA `(.L_x_80) ;  /* 0xffffffcc00bc7947 */ /* 0x000fea000383ffff */
.L_x_34:
[----:B------:R-:W-:-:S07]  /*4ba0*/  MOV R2, UR12 ;  /* 0x0000000c00027c02 */ /* 0x000fce0008000f00 */
.L_x_81:
[----:B---3--:R3:W4:Y:S02]  /*4bb0*/  SYNCS.PHASECHK.TRANS64.TRYWAIT P0, [R2+URZ+0x40], RZ ;  /* 0x000040ff020075a7 */ /* 0x00872400080011ff */
[----:B----4-:R-:W-:Y:S05]  /*4bc0*/  @!P0 NANOSLEEP.SYNCS 0x989680 ;  /* 0x009896800000895d */ /* 0x010fea0003900000 */
[----:B------:R-:W4:Y:S02]  /*4bd0*/  @!P0 SYNCS.PHASECHK.TRANS64 P0, [R2+URZ+0x40], RZ ;  /* 0x000040ff020085a7 */ /* 0x000f2400080010ff */
[----:B----4-:R-:W-:Y:S05]  /*4be0*/  @!P0 BRA `(.L_x_81) ;  /* 0xfffffffc00f08947 */ /* 0x010fea000383ffff */
[----:B------:R-:W-:Y:S05]  /*4bf0*/  BRA `(.L_x_82) ;  /* 0xffffffcc00d47947 */ /* 0x000fea000383ffff */
.L_x_37:
[----:B------:R-:W-:Y:S02]  /*4c00*/  MOV R8, UR13 ;  /* 0x0000000d00087c02 */ /* 0x000fe40008000f00 */
[----:B------:R-:W-:Y:S02]  /*4c10*/  MOV R9, UR13 ;  /* 0x0000000d00097c02 */ /* 0x000fe40008000f00 */
[----:B------:R-:W-:-:S07]  /*4c20*/  MOV R0, UR12 ;  /* 0x0000000c00007c02 */ /* 0x000fce0008000f00 */
.L_x_83:
[----:B--2---:R2:W3:Y:S02]  /*4c30*/  SYNCS.PHASECHK.TRANS64.TRYWAIT P0, [R0+URZ+0x38], R9 ;  /* 0x00003809000075a7 */ /* 0x0044e400080011ff */
[----:B---3--:R-:W-:Y:S05]  /*4c40*/  @!P0 NANOSLEEP.SYNCS 0x989680 ;  /* 0x009896800000895d */ /* 0x008fea0003900000 */
[----:B------:R-:W3:Y:S02]  /*4c50*/  @!P0 SYNCS.PHASECHK.TRANS64 P0, [R0+URZ+0x38], R9 ;  /* 0x00003809000085a7 */ /* 0x000ee400080010ff */
[----:B---3--:R-:W-:Y:S05]  /*4c60*/  @!P0 BRA `(.L_x_83) ;  /* 0xfffffffc00f08947 */ /* 0x008fea000383ffff */
[----:B------:R-:W-:Y:S05]  /*4c70*/  BRA `(.L_x_36) ;  /* 0xffffffd400007947 */ /* 0x000fea000383ffff */
.L_x_39:
[----:B------:R-:W-:Y:S02]  /*4c80*/  MOV R8, UR25 ;  /* 0x0000001900087c02 */ /* 0x000fe40008000f00 */
[----:B------:R-:W-:Y:S02]  /*4c90*/  MOV R9, UR25 ;  /* 0x0000001900097c02 */ /* 0x000fe40008000f00 */
[----:B------:R-:W-:Y:S07]  /*4ca0*/  MOV R0, UR13 ;  /* 0x0000000d00007c02 */ /* 0x000fee0008000f00 */
.L_x_84:
[----:B--2---:R2:W3:Y:S02]  /*4cb0*/  SYNCS.PHASECHK.TRANS64.TRYWAIT P1, [R0+URZ], R9 ;  /* 0x00000009000075a7 */ /* 0x0044e400080211ff */
[----:B---3--:R-:W-:Y:S05]  /*4cc0*/  @!P1 NANOSLEEP.SYNCS 0x989680 ;  /* 0x009896800000995d */ /* 0x008fea0003900000 */
[----:B------:R-:W3:Y:S02]  /*4cd0*/  @!P1 SYNCS.PHASECHK.TRANS64 P1, [R0+URZ], R9 ;  /* 0x00000009000095a7 */ /* 0x000ee400080210ff */
[----:B---3--:R-:W-:Y:S05]  /*4ce0*/  @!P1 BRA `(.L_x_84) ;  /* 0xfffffffc00f09947 */ /* 0x008fea000383ffff */
[----:B------:R-:W-:Y:S05]  /*4cf0*/  BRA `(.L_x_38) ;  /* 0xffffffd4007c7947 */ /* 0x000fea000383ffff */
.L_x_41:
[-C--:B------:R-:W-:Y:S02]  /*4d00*/  MOV R8, R4.reuse ;  /* 0x0000000400087202 */ /* 0x080fe40000000f00 */
[----:B------:R-:W-:-:S07]  /*4d10*/  MOV R9, R4 ;  /* 0x0000000400097202 */ /* 0x000fce0000000f00 */
.L_x_85:
[----:B--2---:R2:W3:Y:S02]  /*4d20*/  SYNCS.PHASECHK.TRANS64.TRYWAIT P0, [R3+URZ+0x40], R9 ;  /* 0x00004009030075a7 */ /* 0x0044e400080011ff */
[----:B---3--:R-:W-:Y:S05]  /*4d30*/  @!P0 NANOSLEEP.SYNCS 0x989680 ;  /* 0x009896800000895d */ /* 0x008fea0003900000 */
[----:B------:R-:W3:Y:S02]  /*4d40*/  @!P0 SYNCS.PHASECHK.TRANS64 P0, [R3+URZ+0x40], R9 ;  /* 0x00004009030085a7 */ /* 0x000ee400080010ff */
[----:B---3--:R-:W-:Y:S05]  /*4d50*/  @!P0 BRA `(.L_x_85) ;  /* 0xfffffffc00f08947 */ /* 0x008fea000383ffff */
[----:B------:R-:W-:Y:S05]  /*4d60*/  BRA `(.L_x_86) ;  /* 0xffffffd400ec7947 */ /* 0x000fea000383ffff */
.L_x_43:
[----:B------:R-:W-:Y:S02]  /*4d70*/  MOV R2, UR35 ;  /* 0x0000002300027c02 */ /* 0x000fe40008000f00 */
[----:B--2---:R-:W-:Y:S02]  /*4d80*/  MOV R3, UR35 ;  /* 0x0000002300037c02 */ /* 0x004fe40008000f00 */
[----:B------:R-:W-:-:S07]  /*4d90*/  MOV R0, UR12 ;  /* 0x0000000c00007c02 */ /* 0x000fce0008000f00 */
.L_x_87:
[----:B--2---:R2:W3:Y:S02]  /*4da0*/  SYNCS.PHASECHK.TRANS64.TRYWAIT P0, [R0+URZ+0x38], R3 ;  /* 0x00003803000075a7 */ /* 0x0044e400080011ff */
[----:B---3--:R-:W-:Y:S05]  /*4db0*/  @!P0 NANOSLEEP.SYNCS 0x989680 ;  /* 0x009896800000895d */ /* 0x008fea0003900000 */
[----:B------:R-:W3:Y:S02]  /*4dc0*/  @!P0 SYNCS.PHASECHK.TRANS64 P0, [R0+URZ+0x38], R3 ;  /* 0x00003803000085a7 */ /* 0x000ee400080010ff */
[----:B---3--:R-:W-:Y:S05]  /*4dd0*/  @!P0 BRA `(.L_x_87) ;  /* 0xfffffffc00f08947 */ /* 0x008fea000383ffff */
[----:B------:R-:W-:Y:S05]  /*4de0*/  BRA `(.L_x_33) ;  /* 0xffffffd800147947 */ /* 0x000fea000383ffff */
.L_x_49:
[----:B-1----:R1:W4:Y:S02]  /*4df0*/  SYNCS.PHASECHK.TRANS64.TRYWAIT P0, [R87+URZ+0x40], RZ ;  /* 0x000040ff570075a7 */ /* 0x00232400080011ff */
[----:B----4-:R-:W-:Y:S05]  /*4e00*/  @!P0 NANOSLEEP.SYNCS 0x989680 ;  /* 0x009896800000895d */ /* 0x010fea0003900000 */
[----:B------:R-:W4:Y:S02]  /*4e10*/  @!P0 SYNCS.PHASECHK.TRANS64 P0, [R87+URZ+0x40], RZ ;  /* 0x000040ff570085a7 */ /* 0x000f2400080010ff */
[----:B----4-:R-:W-:Y:S05]  /*4e20*/  @!P0 BRA `(.L_x_49) ;  /* 0xfffffffc00f08947 */ /* 0x010fea000383ffff */
[----:B------:R-:W-:Y:S05]  /*4e30*/  BRA `(.L_x_88) ;  /* 0xffffffd800e87947 */ /* 0x000fea000383ffff */
.L_x_51:
[----:B------:R-:W-:-:S07]  /*4e40*/  MOV R3, R2 ;  /* 0x0000000200037202 */ /* 0x000fce0000000f00 */
.L_x_89:
[----:B--2---:R2:W3:Y:S02]  /*4e50*/  SYNCS.PHASECHK.TRANS64.TRYWAIT P0, [R87+URZ+0x30], R3 ;  /* 0x00003003570075a7 */ /* 0x0044e400080011ff */
[----:B---3--:R-:W-:Y:S05]  /*4e60*/  @!P0 NANOSLEEP.SYNCS 0x989680 ;  /* 0x009896800000895d */ /* 0x008fea0003900000 */
[----:B------:R-:W3:Y:S02]  /*4e70*/  @!P0 SYNCS.PHASECHK.TRANS64 P0, [R87+URZ+0x30], R3 ;  /* 0x00003003570085a7 */ /* 0x000ee400080010ff */
[----:B---3--:R-:W-:Y:S05]  /*4e80*/  @!P0 BRA `(.L_x_89) ;  /* 0xfffffffc00f08947 */ /* 0x008fea000383ffff */
[----:B------:R-:W-:Y:S05]  /*4e90*/  BRA `(.L_x_90) ;  /* 0xffffffdc00fc7947 */ /* 0x000fea000383ffff */
.L_x_60:
[----:B------:R-:W-:-:S07]  /*4ea0*/  MOV R5, R4 ;  /* 0x0000000400057202 */ /* 0x000fce0000000f00 */
.L_x_91:
[----:B-1----:R1:W2:Y:S02]  /*4eb0*/  SYNCS.PHASECHK.TRANS64.TRYWAIT P0, [R3+URZ+0x40], R5 ;  /* 0x00004005030075a7 */ /* 0x0022a400080011ff */
[----:B--2---:R-:W-:Y:S05]  /*4ec0*/  @!P0 NANOSLEEP.SYNCS 0x989680 ;  /* 0x009896800000895d */ /* 0x004fea0003900000 */
[----:B------:R-:W2:Y:S02]  /*4ed0*/  @!P0 SYNCS.PHASECHK.TRANS64 P0, [R3+URZ+0x40], R5 ;  /* 0x00004005030085a7 */ /* 0x000ea400080010ff */
[----:B--2---:R-:W-:Y:S05]  /*4ee0*/  @!P0 BRA `(.L_x_91) ;  /* 0xfffffffc00f08947 */ /* 0x004fea000383ffff */
[----:B------:R-:W-:Y:S05]  /*4ef0*/  BRA `(.L_x_92) ;  /* 0xfffffff400287947 */ /* 0x000fea000383ffff */
        .weak           $__internal_0_$__cuda_sm10x_tcgen05_guardrail_trap_col_being_dealloced_not_returned_by_alloc
        .type           $__internal_0_$__cuda_sm10x_tcgen05_guardrail_trap_col_being_dealloced_not_returned_by_alloc,@function
        .size           $__internal_0_$__cuda_sm10x_tcgen05_guardrail_trap_col_being_dealloced_not_returned_by_alloc,($__internal_1_$__cuda_sm10x_tcgen05_guardrail_trap_phase_invalid_during_alloc - $__internal_0_$__cuda_sm10x_tcgen05_guardrail_trap_col_being_dealloced_not_returned_by_alloc)
$__internal_0_$__cuda_sm10x_tcgen05_guardrail_trap_col_being_dealloced_not_returned_by_alloc:
[----:B------:R-:W-:Y:S05]  /*4f00*/  BPT.TRAP 0x1 ;  /* 0x000000040000795c */ /* 0x000fea0000300000 */
[----:B------:R-:W-:-:S04]  /*4f10*/  HFMA2 R3, -RZ, RZ, 0, 0 ;  /* 0x00000000ff037431 */ /* 0x000fc800000001ff */
[----:B------:R-:W-:Y:S05]  /*4f20*/  RET.REL.NODEC R2 `(kernel_cutlass_kernel_cudnngrouped_gemmgrouped_gemm_swiglugrouped_gemm_swiglu_quantBlockScaledContiguousGroupedGemmKernel_object_at__TiledMMA_ThrLayoutVMNK11110000_PermutationMNK____MMAAt_0) ;  /* 0xffffffb002347950 */ /* 0x000fea0003c3ffff */
        .weak           $__internal_1_$__cuda_sm10x_tcgen05_guardrail_trap_phase_invalid_during_alloc
        .type           $__internal_1_$__cuda_sm10x_tcgen05_guardrail_trap_phase_invalid_during_alloc,@function
        .size           $__internal_1_$__cuda_sm10x_tcgen05_guardrail_trap_phase_invalid_during_alloc,($__internal_2_$__cuda_sm10x_tcgen05_guardrail_trap_unallocated_columns_being_dealloced - $__internal_1_$__cuda_sm10x_tcgen05_guardrail_trap_phase_invalid_during_alloc)
$__internal_1_$__cuda_sm10x_tcgen05_guardrail_trap_phase_invalid_during_alloc:
[----:B------:R-:W-:Y:S05]  /*4f30*/  BPT.TRAP 0x1 ;  /* 0x000000040000795c */ /* 0x000fea0000300000 */
[----:B------:R-:W-:-:S04]  /*4f40*/  MOV R3, 0x0 ;  /* 0x0000000000037802 */ /* 0x000fc80000000f00 */
[----:B------:R-:W-:Y:S05]  /*4f50*/  RET.REL.NODEC R2 `(kernel_cutlass_kernel_cudnngrouped_gemmgrouped_gemm_swiglugrouped_gemm_swiglu_quantBlockScaledContiguousGroupedGemmKernel_object_at__TiledMMA_ThrLayoutVMNK11110000_PermutationMNK____MMAAt_0) ;  /* 0xffffffb002287950 */ /* 0x000fea0003c3ffff */
        .weak           $__internal_2_$__cuda_sm10x_tcgen05_guardrail_trap_unallocated_columns_being_dealloced
        .type           $__internal_2_$__cuda_sm10x_tcgen05_guardrail_trap_unallocated_columns_being_dealloced,@function
        .size           $__internal_2_$__cuda_sm10x_tcgen05_guardrail_trap_unallocated_columns_being_dealloced,(.L_x_96 - $__internal_2_$__cuda_sm10x_tcgen05_guardrail_trap_unallocated_columns_being_dealloced)
$__internal_2_$__cuda_sm10x_tcgen05_guardrail_trap_unallocated_columns_being_dealloced:
[----:B------:R-:W-:Y:S05]  /*4f60*/  BPT.TRAP 0x1 ;  /* 0x000000040000795c */ /* 0x000fea0000300000 */
[----:B------:R-:W-:-:S04]  /*4f70*/  HFMA2 R3, -RZ, RZ, 0, 0 ;  /* 0x00000000ff037431 */ /* 0x000fc800000001ff */
[----:B------:R-:W-:Y:S05]  /*4f80*/  RET.REL.NODEC R2 `(kernel_cutlass_kernel_cudnngrouped_gemmgrouped_gemm_swiglugrouped_gemm_swiglu_quantBlockScaledContiguousGroupedGemmKernel_object_at__TiledMMA_ThrLayoutVMNK11110000_PermutationMNK____MMAAt_0) ;  /* 0xffffffb0021c7950 */ /* 0x000fea0003c3ffff */
.L_x_93:
[----:B------:R-:W-:-:S00]  /*4f90*/  BRA `(.L_x_93) ;  /* 0xfffffffc00fc7947 */ /* 0x000fc0000383ffff */
[----:B------:R-:W-:-:S00]  /*4fa0*/  NOP ;  /* 0x0000000000007918 */ /* 0x000fc00000000000 */
        /* <DEDUP_REMOVED lines=13> */
.L_x_96:


//--------------------- .nv.shared.kernel_cutlass_kernel_cudnngrouped_gemmgrouped_gemm_swiglugrouped_gemm_swiglu_quantBlockScaledContiguousGroupedGemmKernel_object_at__TiledMMA_ThrLayoutVMNK11110000_PermutationMNK____MMAAt_0 --------------------------
	.section	.nv.shared.kernel_cutlass_kernel_cudnngrouped_gemmgrouped_gemm_swiglugrouped_gemm_swiglu_quantBlockScaledContiguousGroupedGemmKernel_object_at__TiledMMA_ThrLayoutVMNK11110000_PermutationMNK____MMAAt_0,"aw",@nobits
	.sectionflags	@""
	.align	1024
	.zero		1024


//--------------------- .nv.shared.reserved.0     --------------------------
	.section	.nv.shared.reserved.0,"aw",@nobits
	.align	8
	.weak		__nv_reservedSMEM_offset_0_alias
	.size		__nv_reservedSMEM_offset_0_alias, 0, 64
	.other		__nv_reservedSMEM_offset_0_alias,@"STO_CUDA_RESERVED_SHARED STV_DEFAULT"
__nv_reservedSMEM_offset_0_alias:
	.zero		0
.nv.shared.reserved.0:
	.zero		64
	.weak		__nv_reservedSMEM_allocation_phase
	.type		__nv_reservedSMEM_allocation_phase,@object
	.size		__nv_reservedSMEM_allocation_phase,(.L_0 - __nv_reservedSMEM_allocation_phase)
__nv_reservedSMEM_allocation_phase:
	.zero		1
.L_0:
	.zero		7
	.weak		__nv_reservedSMEM_devtool_atexit_pc
	.type		__nv_reservedSMEM_devtool_atexit_pc,@object
	.size		__nv_reservedSMEM_devtool_atexit_pc,(__nv_reservedSMEM_allocation_mask - __nv_reservedSMEM_devtool_atexit_pc)
__nv_reservedSMEM_devtool_atexit_pc:
	.zero		8
	.weak		__nv_reservedSMEM_allocation_mask
	.type		__nv_reservedSMEM_allocation_mask,@object
	.size		__nv_reservedSMEM_allocation_mask,(.L_2 - __nv_reservedSMEM_allocation_mask)
__nv_reservedSMEM_allocation_mask:
	.zero		4
.L_2:


//--------------------- .nv.constant0.kernel_cutlass_kernel_cudnngrouped_gemmgrouped_gemm_swiglugrouped_gemm_swiglu_quantBlockScaledContiguousGroupedGemmKernel_object_at__TiledMMA_ThrLayoutVMNK11110000_PermutationMNK____MMAAt_0 --------------------------
	.section	.nv.constant0.kernel_cutlass_kernel_cudnngrouped_gemmgrouped_gemm_swiglugrouped_gemm_swiglu_quantBlockScaledContiguousGroupedGemmKernel_object_at__TiledMMA_ThrLayoutVMNK11110000_PermutationMNK____MMAAt_0,"a",@progbits
	.sectionflags	@""
	.align	4
.nv.constant0.kernel_cutlass_kernel_cudnngrouped_gemmgrouped_gemm_swiglugrouped_gemm_swiglu_quantBlockScaledContiguousGroupedGemmKernel_object_at__TiledMMA_ThrLayoutVMNK11110000_PermutationMNK____MMAAt_0:
	.zero		1924


//--------------------- SYMBOLS --------------------------

	.type		.nv.reservedSmem.offset0,@object
	.size		.nv.reservedSmem.offset0,0x4
	.type		.nv.reservedSmem.cap,@object
	.size		.nv.reservedSmem.cap,0x4
